//
// Generated by NVIDIA NVVM Compiler
//
// Compiler Build ID: CL-36424714
// Cuda compilation tools, release 13.0, V13.0.88
// Based on NVVM 20.0.0
//

.version 9.0
.target sm_100
.address_size 64

	// .globl	_Z13apply_stencilPKiPiiii
// _ZZ13apply_stencilPKiPiiiiE4temp has been demoted

.visible .entry _Z13apply_stencilPKiPiiii(
	.param .u64 .ptr .align 1 _Z13apply_stencilPKiPiiii_param_0,
	.param .u64 .ptr .align 1 _Z13apply_stencilPKiPiiii_param_1,
	.param .u32 _Z13apply_stencilPKiPiiii_param_2,
	.param .u32 _Z13apply_stencilPKiPiiii_param_3,
	.param .u32 _Z13apply_stencilPKiPiiii_param_4
)
{
	.reg .pred 	%p<25>;
	.reg .b32 	%r<189>;
	.reg .b64 	%rd<13>;
	// demoted variable
	.shared .align 4 .b8 _ZZ13apply_stencilPKiPiiiiE4temp[5184];
	ld.param.u64 	%rd4, [_Z13apply_stencilPKiPiiii_param_0];
	ld.param.u64 	%rd3, [_Z13apply_stencilPKiPiiii_param_1];
	ld.param.u32 	%r70, [_Z13apply_stencilPKiPiiii_param_2];
	ld.param.u32 	%r71, [_Z13apply_stencilPKiPiiii_param_4];
	cvta.to.global.u64 	%rd1, %rd4;
	mov.u32 	%r72, %ctaid.x;
	mov.u32 	%r73, %ntid.x;
	mov.u32 	%r74, %tid.x;
	mov.u32 	%r75, %ctaid.y;
	mov.u32 	%r76, %ntid.y;
	mov.u32 	%r1, %tid.y;
	add.s32 	%r77, %r71, %r74;
	add.s32 	%r78, %r71, %r1;
	mad.lo.s32 	%r2, %r75, %r76, %r78;
	mad.lo.s32 	%r3, %r72, %r73, %r77;
	mad.lo.s32 	%r4, %r2, %r70, %r3;
	mul.wide.s32 	%rd5, %r4, 4;
	add.s64 	%rd2, %rd1, %rd5;
	ld.global.u32 	%r79, [%rd2];
	mad.lo.s32 	%r80, %r78, 36, %r77;
	shl.b32 	%r81, %r80, 2;
	mov.u32 	%r82, _ZZ13apply_stencilPKiPiiiiE4temp;
	add.s32 	%r5, %r82, %r81;
	st.shared.u32 	[%r5], %r79;
	setp.gt.u32 	%p1, %r74, 1;
	@%p1 bra 	$L__BB0_2;
	ld.global.u32 	%r83, [%rd2+-8];
	st.shared.u32 	[%r5+-8], %r83;
	ld.global.u32 	%r84, [%rd2+128];
	st.shared.u32 	[%r5+128], %r84;
$L__BB0_2:
	setp.gt.u32 	%p2, %r1, 1;
	@%p2 bra 	$L__BB0_4;
	add.s32 	%r85, %r2, -2;
	mad.lo.s32 	%r86, %r85, %r70, %r3;
	mul.wide.s32 	%rd6, %r86, 4;
	add.s64 	%rd7, %rd1, %rd6;
	ld.global.u32 	%r87, [%rd7];
	st.shared.u32 	[%r5+-288], %r87;
	mad.lo.s32 	%r88, %r70, 34, %r86;
	mul.wide.s32 	%rd8, %r88, 4;
	add.s64 	%rd9, %rd1, %rd8;
	ld.global.u32 	%r89, [%rd9];
	st.shared.u32 	[%r5+4608], %r89;
$L__BB0_4:
	bar.sync 	0;
	sub.s32 	%r90, %r70, %r71;
	max.s32 	%r91, %r3, %r2;
	setp.ge.s32 	%p3, %r91, %r90;
	@%p3 bra 	$L__BB0_59;
	setp.lt.s32 	%p4, %r71, 0;
	mov.b32 	%r188, 0;
	@%p4 bra 	$L__BB0_58;
	neg.s32 	%r176, %r71;
	setp.lt.u32 	%p5, %r71, 4;
	mov.b32 	%r167, 0;
	@%p5 bra 	$L__BB0_33;
	shl.b32 	%r95, %r71, 1;
	and.b32  	%r7, %r95, -8;
	mov.b32 	%r167, 0;
$L__BB0_8:
	.pragma "nounroll";
	setp.ne.s32 	%p6, %r176, 0;
	shl.b32 	%r96, %r176, 2;
	add.s32 	%r10, %r5, %r96;
	mad.lo.s32 	%r11, %r176, 144, %r5;
	@%p6 bra 	$L__BB0_10;
	ld.shared.u32 	%r100, [%r5];
	add.s32 	%r168, %r100, %r167;
	bra.uni 	$L__BB0_11;
$L__BB0_10:
	ld.shared.u32 	%r97, [%r11];
	add.s32 	%r98, %r97, %r167;
	ld.shared.u32 	%r99, [%r10];
	add.s32 	%r168, %r98, %r99;
$L__BB0_11:
	setp.eq.s32 	%p7, %r176, -1;
	@%p7 bra 	$L__BB0_13;
	ld.shared.u32 	%r101, [%r11+144];
	add.s32 	%r102, %r101, %r168;
	ld.shared.u32 	%r103, [%r10+4];
	add.s32 	%r169, %r102, %r103;
	bra.uni 	$L__BB0_14;
$L__BB0_13:
	ld.shared.u32 	%r104, [%r5];
	add.s32 	%r169, %r104, %r168;
$L__BB0_14:
	setp.eq.s32 	%p8, %r176, -2;
	@%p8 bra 	$L__BB0_16;
	ld.shared.u32 	%r105, [%r11+288];
	add.s32 	%r106, %r105, %r169;
	ld.shared.u32 	%r107, [%r10+8];
	add.s32 	%r170, %r106, %r107;
	bra.uni 	$L__BB0_17;
$L__BB0_16:
	ld.shared.u32 	%r108, [%r5];
	add.s32 	%r170, %r108, %r169;
$L__BB0_17:
	setp.eq.s32 	%p9, %r176, -3;
	@%p9 bra 	$L__BB0_19;
	ld.shared.u32 	%r109, [%r11+432];
	add.s32 	%r110, %r109, %r170;
	ld.shared.u32 	%r111, [%r10+12];
	add.s32 	%r171, %r110, %r111;
	bra.uni 	$L__BB0_20;
$L__BB0_19:
	ld.shared.u32 	%r112, [%r5];
	add.s32 	%r171, %r112, %r170;
$L__BB0_20:
	setp.eq.s32 	%p10, %r176, -4;
	@%p10 bra 	$L__BB0_22;
	ld.shared.u32 	%r113, [%r11+576];
	add.s32 	%r114, %r113, %r171;
	ld.shared.u32 	%r115, [%r10+16];
	add.s32 	%r172, %r114, %r115;
	bra.uni 	$L__BB0_23;
$L__BB0_22:
	ld.shared.u32 	%r116, [%r5];
	add.s32 	%r172, %r116, %r171;
$L__BB0_23:
	setp.eq.s32 	%p11, %r176, -5;
	@%p11 bra 	$L__BB0_25;
	ld.shared.u32 	%r117, [%r11+720];
	add.s32 	%r118, %r117, %r172;
	ld.shared.u32 	%r119, [%r10+20];
	add.s32 	%r173, %r118, %r119;
	bra.uni 	$L__BB0_26;
$L__BB0_25:
	ld.shared.u32 	%r120, [%r5];
	add.s32 	%r173, %r120, %r172;
$L__BB0_26:
	setp.eq.s32 	%p12, %r176, -6;
	@%p12 bra 	$L__BB0_28;
	ld.shared.u32 	%r121, [%r11+864];
	add.s32 	%r122, %r121, %r173;
	ld.shared.u32 	%r123, [%r10+24];
	add.s32 	%r174, %r122, %r123;
	bra.uni 	$L__BB0_29;
$L__BB0_28:
	ld.shared.u32 	%r124, [%r5];
	add.s32 	%r174, %r124, %r173;
$L__BB0_29:
	setp.eq.s32 	%p13, %r176, -7;
	@%p13 bra 	$L__BB0_31;
	ld.shared.u32 	%r125, [%r11+1008];
	add.s32 	%r126, %r125, %r174;
	ld.shared.u32 	%r127, [%r10+28];
	add.s32 	%r167, %r126, %r127;
	bra.uni 	$L__BB0_32;
$L__BB0_31:
	ld.shared.u32 	%r128, [%r5];
	add.s32 	%r167, %r128, %r174;
$L__BB0_32:
	add.s32 	%r176, %r176, 8;
	add.s32 	%r129, %r176, %r71;
	setp.ne.s32 	%p14, %r129, %r7;
	@%p14 bra 	$L__BB0_8;
$L__BB0_33:
	shl.b32 	%r130, %r71, 1;
	and.b32  	%r131, %r130, 6;
	setp.lt.u32 	%p15, %r131, 3;
	@%p15 bra 	$L__BB0_47;
	setp.eq.s32 	%p16, %r176, 0;
	shl.b32 	%r132, %r176, 2;
	add.s32 	%r39, %r5, %r132;
	mad.lo.s32 	%r40, %r176, 144, %r5;
	@%p16 bra 	$L__BB0_36;
	ld.shared.u32 	%r133, [%r40];
	add.s32 	%r134, %r133, %r167;
	ld.shared.u32 	%r135, [%r39];
	add.s32 	%r178, %r134, %r135;
	bra.uni 	$L__BB0_37;
$L__BB0_36:
	ld.shared.u32 	%r136, [%r5];
	add.s32 	%r178, %r136, %r167;
$L__BB0_37:
	setp.eq.s32 	%p17, %r176, -1;
	@%p17 bra 	$L__BB0_39;
	ld.shared.u32 	%r137, [%r40+144];
	add.s32 	%r138, %r137, %r178;
	ld.shared.u32 	%r139, [%r39+4];
	add.s32 	%r179, %r138, %r139;
	bra.uni 	$L__BB0_40;
$L__BB0_39:
	ld.shared.u32 	%r140, [%r5];
	add.s32 	%r179, %r140, %r178;
$L__BB0_40:
	setp.eq.s32 	%p18, %r176, -2;
	@%p18 bra 	$L__BB0_42;
	ld.shared.u32 	%r141, [%r40+288];
	add.s32 	%r142, %r141, %r179;
	ld.shared.u32 	%r143, [%r39+8];
	add.s32 	%r180, %r142, %r143;
	bra.uni 	$L__BB0_43;
$L__BB0_42:
	ld.shared.u32 	%r144, [%r5];
	add.s32 	%r180, %r144, %r179;
$L__BB0_43:
	setp.eq.s32 	%p19, %r176, -3;
	@%p19 bra 	$L__BB0_45;
	ld.shared.u32 	%r145, [%r40+432];
	add.s32 	%r146, %r145, %r180;
	ld.shared.u32 	%r147, [%r39+12];
	add.s32 	%r167, %r146, %r147;
	bra.uni 	$L__BB0_46;
$L__BB0_45:
	ld.shared.u32 	%r148, [%r5];
	add.s32 	%r167, %r148, %r180;
$L__BB0_46:
	add.s32 	%r176, %r176, 4;
$L__BB0_47:
	and.b32  	%r149, %r71, 1;
	setp.eq.b32 	%p20, %r149, 1;
	not.pred 	%p21, %p20;
	@%p21 bra 	$L__BB0_55;
	setp.eq.s32 	%p22, %r176, 0;
	shl.b32 	%r150, %r176, 2;
	add.s32 	%r56, %r5, %r150;
	mad.lo.s32 	%r57, %r176, 144, %r5;
	@%p22 bra 	$L__BB0_50;
	ld.shared.u32 	%r151, [%r57];
	add.s32 	%r152, %r151, %r167;
	ld.shared.u32 	%r153, [%r56];
	add.s32 	%r184, %r152, %r153;
	bra.uni 	$L__BB0_51;
$L__BB0_50:
	ld.shared.u32 	%r154, [%r5];
	add.s32 	%r184, %r154, %r167;
$L__BB0_51:
	setp.eq.s32 	%p23, %r176, -1;
	@%p23 bra 	$L__BB0_53;
	ld.shared.u32 	%r155, [%r57+144];
	add.s32 	%r156, %r155, %r184;
	ld.shared.u32 	%r157, [%r56+4];
	add.s32 	%r167, %r156, %r157;
	bra.uni 	$L__BB0_54;
$L__BB0_53:
	ld.shared.u32 	%r158, [%r5];
	add.s32 	%r167, %r158, %r184;
$L__BB0_54:
	add.s32 	%r176, %r176, 2;
$L__BB0_55:
	setp.eq.s32 	%p24, %r176, 0;
	@%p24 bra 	$L__BB0_57;
	mad.lo.s32 	%r159, %r176, 144, %r5;
	ld.shared.u32 	%r160, [%r159];
	add.s32 	%r161, %r160, %r167;
	shl.b32 	%r162, %r176, 2;
	add.s32 	%r163, %r5, %r162;
	ld.shared.u32 	%r164, [%r163];
	add.s32 	%r188, %r161, %r164;
	bra.uni 	$L__BB0_58;
$L__BB0_57:
	ld.shared.u32 	%r165, [%r5];
	add.s32 	%r188, %r165, %r167;
$L__BB0_58:
	cvta.to.global.u64 	%rd10, %rd3;
	add.s64 	%rd12, %rd10, %rd5;
	st.global.u32 	[%rd12], %r188;
$L__BB0_59:
	ret;

}
	// .globl	_Z14matrix_mul_gpuPKiS0_Pii
.visible .entry _Z14matrix_mul_gpuPKiS0_Pii(
	.param .u64 .ptr .align 1 _Z14matrix_mul_gpuPKiS0_Pii_param_0,
	.param .u64 .ptr .align 1 _Z14matrix_mul_gpuPKiS0_Pii_param_1,
	.param .u64 .ptr .align 1 _Z14matrix_mul_gpuPKiS0_Pii_param_2,
	.param .u32 _Z14matrix_mul_gpuPKiS0_Pii_param_3
)
{
	.reg .pred 	%p<10>;
	.reg .b32 	%r<88>;
	.reg .b32 	%f<52>;
	.reg .b64 	%rd<67>;

	ld.param.u64 	%rd14, [_Z14matrix_mul_gpuPKiS0_Pii_param_0];
	ld.param.u64 	%rd15, [_Z14matrix_mul_gpuPKiS0_Pii_param_1];
	ld.param.u32 	%r19, [_Z14matrix_mul_gpuPKiS0_Pii_param_3];
	cvta.to.global.u64 	%rd1, %rd15;
	cvta.to.global.u64 	%rd2, %rd14;
	mov.u32 	%r20, %ntid.x;
	mov.u32 	%r21, %ctaid.x;
	mov.u32 	%r22, %tid.x;
	mad.lo.s32 	%r1, %r20, %r21, %r22;
	mov.u32 	%r23, %ntid.y;
	mov.u32 	%r24, %ctaid.y;
	mov.u32 	%r25, %tid.y;
	mad.lo.s32 	%r26, %r23, %r24, %r25;
	max.s32 	%r27, %r1, %r26;
	setp.ge.s32 	%p1, %r27, %r19;
	@%p1 bra 	$L__BB1_13;
	mul.lo.s32 	%r3, %r19, %r26;
	and.b32  	%r4, %r19, 7;
	setp.lt.u32 	%p2, %r19, 8;
	mov.f32 	%f51, 0f00000000;
	mov.b32 	%r86, 0;
	@%p2 bra 	$L__BB1_4;
	and.b32  	%r86, %r19, 2147483640;
	neg.s32 	%r84, %r86;
	mul.wide.s32 	%rd16, %r19, 4;
	add.s64 	%rd3, %rd1, %rd16;
	shl.b32 	%r7, %r19, 3;
	mul.wide.s32 	%rd17, %r19, 8;
	add.s64 	%rd4, %rd1, %rd17;
	mul.wide.s32 	%rd18, %r19, 12;
	add.s64 	%rd5, %rd1, %rd18;
	mul.wide.s32 	%rd19, %r19, 16;
	add.s64 	%rd6, %rd1, %rd19;
	mul.wide.s32 	%rd20, %r19, 20;
	add.s64 	%rd7, %rd1, %rd20;
	mul.wide.s32 	%rd21, %r19, 24;
	add.s64 	%rd8, %rd1, %rd21;
	mul.wide.s32 	%rd22, %r19, 28;
	add.s64 	%rd9, %rd1, %rd22;
	mul.wide.u32 	%rd23, %r3, 4;
	add.s64 	%rd24, %rd23, %rd2;
	add.s64 	%rd66, %rd24, 16;
	mov.f32 	%f51, 0f00000000;
	mov.u32 	%r83, %r1;
$L__BB1_3:
	.pragma "nounroll";
	mul.wide.s32 	%rd25, %r83, 4;
	add.s64 	%rd26, %rd3, %rd25;
	add.s64 	%rd27, %rd4, %rd25;
	add.s64 	%rd28, %rd5, %rd25;
	add.s64 	%rd29, %rd6, %rd25;
	add.s64 	%rd30, %rd7, %rd25;
	add.s64 	%rd31, %rd8, %rd25;
	add.s64 	%rd32, %rd9, %rd25;
	add.s64 	%rd33, %rd1, %rd25;
	ld.global.u32 	%r29, [%rd66+-16];
	ld.global.u32 	%r30, [%rd33];
	mul.lo.s32 	%r31, %r30, %r29;
	cvt.rn.f32.s32 	%f16, %r31;
	add.f32 	%f17, %f51, %f16;
	ld.global.u32 	%r32, [%rd66+-12];
	ld.global.u32 	%r33, [%rd26];
	mul.lo.s32 	%r34, %r33, %r32;
	cvt.rn.f32.s32 	%f18, %r34;
	add.f32 	%f19, %f17, %f18;
	ld.global.u32 	%r35, [%rd66+-8];
	ld.global.u32 	%r36, [%rd27];
	mul.lo.s32 	%r37, %r36, %r35;
	cvt.rn.f32.s32 	%f20, %r37;
	add.f32 	%f21, %f19, %f20;
	ld.global.u32 	%r38, [%rd66+-4];
	ld.global.u32 	%r39, [%rd28];
	mul.lo.s32 	%r40, %r39, %r38;
	cvt.rn.f32.s32 	%f22, %r40;
	add.f32 	%f23, %f21, %f22;
	ld.global.u32 	%r41, [%rd66];
	ld.global.u32 	%r42, [%rd29];
	mul.lo.s32 	%r43, %r42, %r41;
	cvt.rn.f32.s32 	%f24, %r43;
	add.f32 	%f25, %f23, %f24;
	ld.global.u32 	%r44, [%rd66+4];
	ld.global.u32 	%r45, [%rd30];
	mul.lo.s32 	%r46, %r45, %r44;
	cvt.rn.f32.s32 	%f26, %r46;
	add.f32 	%f27, %f25, %f26;
	ld.global.u32 	%r47, [%rd66+8];
	ld.global.u32 	%r48, [%rd31];
	mul.lo.s32 	%r49, %r48, %r47;
	cvt.rn.f32.s32 	%f28, %r49;
	add.f32 	%f29, %f27, %f28;
	ld.global.u32 	%r50, [%rd66+12];
	ld.global.u32 	%r51, [%rd32];
	mul.lo.s32 	%r52, %r51, %r50;
	cvt.rn.f32.s32 	%f30, %r52;
	add.f32 	%f51, %f29, %f30;
	add.s32 	%r84, %r84, 8;
	add.s32 	%r83, %r83, %r7;
	add.s64 	%rd66, %rd66, 32;
	setp.ne.s32 	%p3, %r84, 0;
	@%p3 bra 	$L__BB1_3;
$L__BB1_4:
	setp.eq.s32 	%p4, %r4, 0;
	@%p4 bra 	$L__BB1_12;
	and.b32  	%r13, %r19, 3;
	setp.lt.u32 	%p5, %r4, 4;
	@%p5 bra 	$L__BB1_7;
	add.s32 	%r53, %r86, %r3;
	mul.wide.u32 	%rd34, %r53, 4;
	add.s64 	%rd35, %rd2, %rd34;
	ld.global.u32 	%r54, [%rd35];
	mad.lo.s32 	%r55, %r86, %r19, %r1;
	mul.wide.s32 	%rd36, %r55, 4;
	add.s64 	%rd37, %rd1, %rd36;
	ld.global.u32 	%r56, [%rd37];
	mul.lo.s32 	%r57, %r56, %r54;
	cvt.rn.f32.s32 	%f32, %r57;
	add.f32 	%f33, %f51, %f32;
	cvt.u64.u32 	%rd38, %r3;
	cvt.u64.u32 	%rd39, %r86;
	add.s64 	%rd40, %rd39, %rd38;
	shl.b64 	%rd41, %rd40, 2;
	add.s64 	%rd42, %rd2, %rd41;
	ld.global.u32 	%r58, [%rd42+4];
	mul.wide.s32 	%rd43, %r19, 4;
	add.s64 	%rd44, %rd37, %rd43;
	ld.global.u32 	%r59, [%rd44];
	mul.lo.s32 	%r60, %r59, %r58;
	cvt.rn.f32.s32 	%f34, %r60;
	add.f32 	%f35, %f33, %f34;
	ld.global.u32 	%r61, [%rd42+8];
	add.s64 	%rd45, %rd44, %rd43;
	ld.global.u32 	%r62, [%rd45];
	mul.lo.s32 	%r63, %r62, %r61;
	cvt.rn.f32.s32 	%f36, %r63;
	add.f32 	%f37, %f35, %f36;
	ld.global.u32 	%r64, [%rd42+12];
	add.s64 	%rd46, %rd45, %rd43;
	ld.global.u32 	%r65, [%rd46];
	mul.lo.s32 	%r66, %r65, %r64;
	cvt.rn.f32.s32 	%f38, %r66;
	add.f32 	%f51, %f37, %f38;
	add.s32 	%r86, %r86, 4;
$L__BB1_7:
	setp.eq.s32 	%p6, %r13, 0;
	@%p6 bra 	$L__BB1_12;
	setp.eq.s32 	%p7, %r13, 1;
	@%p7 bra 	$L__BB1_10;
	add.s32 	%r67, %r86, %r3;
	mul.wide.u32 	%rd47, %r67, 4;
	add.s64 	%rd48, %rd2, %rd47;
	ld.global.u32 	%r68, [%rd48];
	mad.lo.s32 	%r69, %r86, %r19, %r1;
	mul.wide.s32 	%rd49, %r69, 4;
	add.s64 	%rd50, %rd1, %rd49;
	ld.global.u32 	%r70, [%rd50];
	mul.lo.s32 	%r71, %r70, %r68;
	cvt.rn.f32.s32 	%f40, %r71;
	add.f32 	%f41, %f51, %f40;
	cvt.u64.u32 	%rd51, %r3;
	cvt.u64.u32 	%rd52, %r86;
	add.s64 	%rd53, %rd52, %rd51;
	shl.b64 	%rd54, %rd53, 2;
	add.s64 	%rd55, %rd2, %rd54;
	ld.global.u32 	%r72, [%rd55+4];
	mul.wide.s32 	%rd56, %r19, 4;
	add.s64 	%rd57, %rd50, %rd56;
	ld.global.u32 	%r73, [%rd57];
	mul.lo.s32 	%r74, %r73, %r72;
	cvt.rn.f32.s32 	%f42, %r74;
	add.f32 	%f51, %f41, %f42;
	add.s32 	%r86, %r86, 2;
$L__BB1_10:
	and.b32  	%r75, %r19, 1;
	setp.eq.b32 	%p8, %r75, 1;
	not.pred 	%p9, %p8;
	@%p9 bra 	$L__BB1_12;
	add.s32 	%r76, %r86, %r3;
	mul.wide.u32 	%rd58, %r76, 4;
	add.s64 	%rd59, %rd2, %rd58;
	ld.global.u32 	%r77, [%rd59];
	mad.lo.s32 	%r78, %r86, %r19, %r1;
	mul.wide.s32 	%rd60, %r78, 4;
	add.s64 	%rd61, %rd1, %rd60;
	ld.global.u32 	%r79, [%rd61];
	mul.lo.s32 	%r80, %r79, %r77;
	cvt.rn.f32.s32 	%f43, %r80;
	add.f32 	%f51, %f51, %f43;
$L__BB1_12:
	ld.param.u64 	%rd65, [_Z14matrix_mul_gpuPKiS0_Pii_param_2];
	cvt.rzi.s32.f32 	%r81, %f51;
	add.s32 	%r82, %r3, %r1;
	cvta.to.global.u64 	%rd62, %rd65;
	mul.wide.s32 	%rd63, %r82, 4;
	add.s64 	%rd64, %rd62, %rd63;
	st.global.u32 	[%rd64], %r81;
$L__BB1_13:
	ret;

}


// ===== COMPILED SASS (sm_100) =====

	.target	sm_100

	.elftype	@"ET_EXEC"


//--------------------- .note.nv.tkinfo           --------------------------
	.section	.note.nv.tkinfo,"",@"SHT_NOTE"
	.sectionflags	@"SHF_NOTE_NV_TKINFO"
	.tkinfo
        /*0018*/ 	.word	0x00000002
        /*0030*/ 	.string	""
        /*0030*/ 	.string	"ptxas"
        /*0030*/ 	.string	"Cuda compilation tools, release 13.0, V13.0.88"
        /*0030*/ 	.string	"Build cuda_13.0.r13.0/compiler.36424714_0"
        /*0030*/ 	.string	"-arch sm_100 -m 64 "



//--------------------- .note.nv.cuinfo           --------------------------
	.section	.note.nv.cuinfo,"",@"SHT_NOTE"
	.sectionflags	@"SHF_NOTE_NV_CUINFO"
        /*0018*/ 	.short	0x0002
        /*001a*/ 	.short	0x0064
        /*001c*/ 	.short	0x0082
	.zero		2


//--------------------- .nv.info                  --------------------------
	.section	.nv.info,"",@"SHT_CUDA_INFO"
	.align	4


	//----- nvinfo : EIATTR_REGCOUNT
	.align		4
        /*0000*/ 	.byte	0x04, 0x2f
        /*0002*/ 	.short	(.L_1 - .L_0)
	.align		4
.L_0:
        /*0004*/ 	.word	index@(_Z13apply_stencilPKiPiiii)
        /*0008*/ 	.word	0x0000001a


	//----- nvinfo : EIATTR_FRAME_SIZE
	.align		4
.L_1:
        /*000c*/ 	.byte	0x04, 0x11
        /*000e*/ 	.short	(.L_3 - .L_2)
	.align		4
.L_2:
        /*0010*/ 	.word	index@(_Z13apply_stencilPKiPiiii)
        /*0014*/ 	.word	0x00000000


	//----- nvinfo : EIATTR_REGCOUNT
	.align		4
.L_3:
        /*0018*/ 	.byte	0x04, 0x2f
        /*001a*/ 	.short	(.L_5 - .L_4)
	.align		4
.L_4:
        /*001c*/ 	.word	index@(_Z14matrix_mul_gpuPKiS0_Pii)
        /*0020*/ 	.word	0x00000020


	//----- nvinfo : EIATTR_FRAME_SIZE
	.align		4
.L_5:
        /*0024*/ 	.byte	0x04, 0x11
        /*0026*/ 	.short	(.L_7 - .L_6)
	.align		4
.L_6:
        /*0028*/ 	.word	index@(_Z14matrix_mul_gpuPKiS0_Pii)
        /*002c*/ 	.word	0x00000000


	//----- nvinfo : EIATTR_MIN_STACK_SIZE
	.align		4
.L_7:
        /*0030*/ 	.byte	0x04, 0x12
        /*0032*/ 	.short	(.L_9 - .L_8)
	.align		4
.L_8:
        /*0034*/ 	.word	index@(_Z14matrix_mul_gpuPKiS0_Pii)
        /*0038*/ 	.word	0x00000000


	//----- nvinfo : EIATTR_MIN_STACK_SIZE
	.align		4
.L_9:
        /*003c*/ 	.byte	0x04, 0x12
        /*003e*/ 	.short	(.L_11 - .L_10)
	.align		4
.L_10:
        /*0040*/ 	.word	index@(_Z13apply_stencilPKiPiiii)
        /*0044*/ 	.word	0x00000000
.L_11:


//--------------------- .nv.compat                --------------------------
	.section	.nv.compat,"",@"SHT_CUDA_COMPAT_INFO"
	.align	4
        /*0000*/ 	.byte	0x02, 0x09, 0x00, 0x00, 0x02, 0x02, 0x01, 0x00, 0x02, 0x05, 0x05, 0x00, 0x03, 0x07, 0x01, 0x01
        /*0010*/ 	.byte	0x02, 0x03, 0x00, 0x00, 0x02, 0x06, 0x01, 0x00, 0x04, 0x0b, 0x08, 0x00, 0x09, 0x00, 0x00, 0x00
        /*0020*/ 	.byte	0x00, 0x00, 0x00, 0x00


//--------------------- .nv.info._Z14matrix_mul_gpuPKiS0_Pii --------------------------
	.section	.nv.info._Z14matrix_mul_gpuPKiS0_Pii,"",@"SHT_CUDA_INFO"
	.sectionflags	@""
	.align	4


	//----- nvinfo : EIATTR_CUDA_API_VERSION
	.align		4
        /*0000*/ 	.byte	0x04, 0x37
        /*0002*/ 	.short	(.L_13 - .L_12)
.L_12:
        /*0004*/ 	.word	0x00000082


	//----- nvinfo : EIATTR_KPARAM_INFO
	.align		4
.L_13:
        /*0008*/ 	.byte	0x04, 0x17
        /*000a*/ 	.short	(.L_15 - .L_14)
.L_14:
        /*000c*/ 	.word	0x00000000
        /*0010*/ 	.short	0x0003
        /*0012*/ 	.short	0x0018
        /*0014*/ 	.byte	0x00, 0xf0, 0x11, 0x00


	//----- nvinfo : EIATTR_KPARAM_INFO
	.align		4
.L_15:
        /*0018*/ 	.byte	0x04, 0x17
        /*001a*/ 	.short	(.L_17 - .L_16)
.L_16:
        /*001c*/ 	.word	0x00000000
        /*0020*/ 	.short	0x0002
        /*0022*/ 	.short	0x0010
        /*0024*/ 	.byte	0x00, 0xf5, 0x21, 0x00


	//----- nvinfo : EIATTR_KPARAM_INFO
	.align		4
.L_17:
        /*0028*/ 	.byte	0x04, 0x17
        /*002a*/ 	.short	(.L_19 - .L_18)
.L_18:
        /*002c*/ 	.word	0x00000000
        /*0030*/ 	.short	0x0001
        /*0032*/ 	.short	0x0008
        /*0034*/ 	.byte	0x00, 0xf5, 0x21, 0x00


	//----- nvinfo : EIATTR_KPARAM_INFO
	.align		4
.L_19:
        /*0038*/ 	.byte	0x04, 0x17
        /*003a*/ 	.short	(.L_21 - .L_20)
.L_20:
        /*003c*/ 	.word	0x00000000
        /*0040*/ 	.short	0x0000
        /*0042*/ 	.short	0x0000
        /*0044*/ 	.byte	0x00, 0xf5, 0x21, 0x00


	//----- nvinfo : EIATTR_SPARSE_MMA_MASK
	.align		4
.L_21:
        /*0048*/ 	.byte	0x03, 0x50
        /*004a*/ 	.short	0x0000


	//----- nvinfo : EIATTR_MAXREG_COUNT
	.align		4
        /*004c*/ 	.byte	0x03, 0x1b
        /*004e*/ 	.short	0x00ff


	//----- nvinfo : EIATTR_MERCURY_ISA_VERSION
	.align		4
        /*0050*/ 	.byte	0x03, 0x5f
        /*0052*/ 	.short	0x0101


	//----- nvinfo : EIATTR_VRC_CTA_INIT_COUNT
	.align		4
        /*0054*/ 	.byte	0x02, 0x4a
	.zero		1
	.zero		1


	//----- nvinfo : EIATTR_EXIT_INSTR_OFFSETS
	.align		4
        /*0058*/ 	.byte	0x04, 0x1c
        /*005a*/ 	.short	(.L_23 - .L_22)


	//   ....[0]....
.L_22:
        /*005c*/ 	.word	0x000000c0


	//   ....[1]....
        /*0060*/ 	.word	0x00000c50


	//----- nvinfo : EIATTR_CBANK_PARAM_SIZE
	.align		4
.L_23:
        /*0064*/ 	.byte	0x03, 0x19
        /*0066*/ 	.short	0x001c


	//----- nvinfo : EIATTR_PARAM_CBANK
	.align		4
        /*0068*/ 	.byte	0x04, 0x0a
        /*006a*/ 	.short	(.L_25 - .L_24)
	.align		4
.L_24:
        /*006c*/ 	.word	index@(.nv.constant0._Z14matrix_mul_gpuPKiS0_Pii)
        /*0070*/ 	.short	0x0380
        /*0072*/ 	.short	0x001c


	//----- nvinfo : EIATTR_SW_WAR
	.align		4
.L_25:
        /*0074*/ 	.byte	0x04, 0x36
        /*0076*/ 	.short	(.L_27 - .L_26)
.L_26:
        /*0078*/ 	.word	0x00000008
.L_27:


//--------------------- .nv.info._Z13apply_stencilPKiPiiii --------------------------
	.section	.nv.info._Z13apply_stencilPKiPiiii,"",@"SHT_CUDA_INFO"
	.sectionflags	@""
	.align	4


	//----- nvinfo : EIATTR_CUDA_API_VERSION
	.align		4
        /*0000*/ 	.byte	0x04, 0x37
        /*0002*/ 	.short	(.L_29 - .L_28)
.L_28:
        /*0004*/ 	.word	0x00000082


	//----- nvinfo : EIATTR_KPARAM_INFO
	.align		4
.L_29:
        /*0008*/ 	.byte	0x04, 0x17
        /*000a*/ 	.short	(.L_31 - .L_30)
.L_30:
        /*000c*/ 	.word	0x00000000
        /*0010*/ 	.short	0x0004
        /*0012*/ 	.short	0x0018
        /*0014*/ 	.byte	0x00, 0xf0, 0x11, 0x00


	//----- nvinfo : EIATTR_KPARAM_INFO
	.align		4
.L_31:
        /*0018*/ 	.byte	0x04, 0x17
        /*001a*/ 	.short	(.L_33 - .L_32)
.L_32:
        /*001c*/ 	.word	0x00000000
        /*0020*/ 	.short	0x0003
        /*0022*/ 	.short	0x0014
        /*0024*/ 	.byte	0x00, 0xf0, 0x11, 0x00


	//----- nvinfo : EIATTR_KPARAM_INFO
	.align		4
.L_33:
        /*0028*/ 	.byte	0x04, 0x17
        /*002a*/ 	.short	(.L_35 - .L_34)
.L_34:
        /*002c*/ 	.word	0x00000000
        /*0030*/ 	.short	0x0002
        /*0032*/ 	.short	0x0010
        /*0034*/ 	.byte	0x00, 0xf0, 0x11, 0x00


	//----- nvinfo : EIATTR_KPARAM_INFO
	.align		4
.L_35:
        /*0038*/ 	.byte	0x04, 0x17
        /*003a*/ 	.short	(.L_37 - .L_36)
.L_36:
        /*003c*/ 	.word	0x00000000
        /*0040*/ 	.short	0x0001
        /*0042*/ 	.short	0x0008
        /*0044*/ 	.byte	0x00, 0xf5, 0x21, 0x00


	//----- nvinfo : EIATTR_KPARAM_INFO
	.align		4
.L_37:
        /*0048*/ 	.byte	0x04, 0x17
        /*004a*/ 	.short	(.L_39 - .L_38)
.L_38:
        /*004c*/ 	.word	0x00000000
        /*0050*/ 	.short	0x0000
        /*0052*/ 	.short	0x0000
        /*0054*/ 	.byte	0x00, 0xf5, 0x21, 0x00


	//----- nvinfo : EIATTR_SPARSE_MMA_MASK
	.align		4
.L_39:
        /*0058*/ 	.byte	0x03, 0x50
        /*005a*/ 	.short	0x0000


	//----- nvinfo : EIATTR_MAXREG_COUNT
	.align		4
        /*005c*/ 	.byte	0x03, 0x1b
        /*005e*/ 	.short	0x00ff


	//----- nvinfo : EIATTR_NUM_BARRIERS
	.align		4
        /*0060*/ 	.byte	0x02, 0x4c
        /*0062*/ 	.byte	0x01
	.zero		1


	//----- nvinfo : EIATTR_MERCURY_ISA_VERSION
	.align		4
        /*0064*/ 	.byte	0x03, 0x5f
        /*0066*/ 	.short	0x0101


	//----- nvinfo : EIATTR_VRC_CTA_INIT_COUNT
	.align		4
        /*0068*/ 	.byte	0x02, 0x4a
	.zero		1
	.zero		1


	//----- nvinfo : EIATTR_EXIT_INSTR_OFFSETS
	.align		4
        /*006c*/ 	.byte	0x04, 0x1c
        /*006e*/ 	.short	(.L_41 - .L_40)


	//   ....[0]....
.L_40:
        /*0070*/ 	.word	0x000002b0


	//   ....[1]....
        /*0074*/ 	.word	0x00000ab0


	//----- nvinfo : EIATTR_CBANK_PARAM_SIZE
	.align		4
.L_41:
        /*0078*/ 	.byte	0x03, 0x19
        /*007a*/ 	.short	0x001c


	//----- nvinfo : EIATTR_PARAM_CBANK
	.align		4
        /*007c*/ 	.byte	0x04, 0x0a
        /*007e*/ 	.short	(.L_43 - .L_42)
	.align		4
.L_42:
        /*0080*/ 	.word	index@(.nv.constant0._Z13apply_stencilPKiPiiii)
        /*0084*/ 	.short	0x0380
        /*0086*/ 	.short	0x001c


	//----- nvinfo : EIATTR_SW_WAR
	.align		4
.L_43:
        /*0088*/ 	.byte	0x04, 0x36
        /*008a*/ 	.short	(.L_45 - .L_44)
.L_44:
        /*008c*/ 	.word	0x00000008
.L_45:


//--------------------- .nv.callgraph             --------------------------
	.section	.nv.callgraph,"",@"SHT_CUDA_CALLGRAPH"
	.align	4
	.sectionentsize	8
	.align		4
        /*0000*/ 	.word	0x00000000
	.align		4
        /*0004*/ 	.word	0xffffffff
	.align		4
        /*0008*/ 	.word	0x00000000
	.align		4
        /*000c*/ 	.word	0xfffffffe
	.align		4
        /*0010*/ 	.word	0x00000000
	.align		4
        /*0014*/ 	.word	0xfffffffd
	.align		4
        /*0018*/ 	.word	0x00000000
	.align		4
        /*001c*/ 	.word	0xfffffffc


//--------------------- .text._Z14matrix_mul_gpuPKiS0_Pii --------------------------
	.section	.text._Z14matrix_mul_gpuPKiS0_Pii,"ax",@progbits
	.align	128
        .global         _Z14matrix_mul_gpuPKiS0_Pii
        .type           _Z14matrix_mul_gpuPKiS0_Pii,@function
        .size           _Z14matrix_mul_gpuPKiS0_Pii,(.L_x_12 - _Z14matrix_mul_gpuPKiS0_Pii)
        .other          _Z14matrix_mul_gpuPKiS0_Pii,@"STO_CUDA_ENTRY STV_DEFAULT"
_Z14matrix_mul_gpuPKiS0_Pii:
.text._Z14matrix_mul_gpuPKiS0_Pii:
[----:B------:R-:W-:Y:S01]  /*0000*/  LDC R1, c[0x0][0x37c] ;  /* 0x0000df00ff017b82 */ /* 0x000fe20000000800 */
[----:B------:R-:W0:Y:S01]  /*0010*/  S2R R0, SR_CTAID.X ;  /* 0x0000000000007919 */ /* 0x000e220000002500 */
[----:B------:R-:W0:Y:S01]  /*0020*/  LDCU UR4, c[0x0][0x360] ;  /* 0x00006c00ff0477ac */ /* 0x000e220008000800 */
[----:B------:R-:W0:Y:S01]  /*0030*/  S2R R3, SR_TID.X ;  /* 0x0000000000037919 */ /* 0x000e220000002100 */
[----:B------:R-:W1:Y:S01]  /*0040*/  LDCU UR5, c[0x0][0x364] ;  /* 0x00006c80ff0577ac */ /* 0x000e620008000800 */
[----:B------:R-:W1:Y:S01]  /*0050*/  S2R R13, SR_CTAID.Y ;  /* 0x00000000000d7919 */ /* 0x000e620000002600 */
[----:B------:R-:W2:Y:S01]  /*0060*/  LDCU UR12, c[0x0][0x398] ;  /* 0x00007300ff0c77ac */ /* 0x000ea20008000800 */
[----:B------:R-:W1:Y:S01]  /*0070*/  S2R R2, SR_TID.Y ;  /* 0x0000000000027919 */ /* 0x000e620000002200 */
[----:B0-----:R-:W-:Y:S02]  /*0080*/  IMAD R0, R0, UR4, R3 ;  /* 0x0000000400007c24 */ /* 0x001fe4000f8e0203 */
[----:B-1----:R-:W-:-:S05]  /*0090*/  IMAD R13, R13, UR5, R2 ;  /* 0x000000050d0d7c24 */ /* 0x002fca000f8e0202 */
[----:B------:R-:W-:-:S04]  /*00a0*/  VIMNMX R2, PT, PT, R0, R13, !PT ;  /* 0x0000000d00027248 */ /* 0x000fc80007fe0100 */
[----:B--2---:R-:W-:-:S13]  /*00b0*/  ISETP.GE.AND P0, PT, R2, UR12, PT ;  /* 0x0000000c02007c0c */ /* 0x004fda000bf06270 */
[----:B------:R-:W-:Y:S05]  /*00c0*/  @P0 EXIT ;  /* 0x000000000000094d */ /* 0x000fea0003800000 */
[----:B------:R-:W-:Y:S01]  /*00d0*/  UISETP.GE.U32.AND UP0, UPT, UR12, 0x8, UPT ;  /* 0x000000080c00788c */ /* 0x000fe2000bf06070 */
[----:B------:R-:W-:Y:S02]  /*00e0*/  HFMA2 R12, -RZ, RZ, 0, 0 ;  /* 0x00000000ff0c7431 */ /* 0x000fe400000001ff */
[----:B------:R-:W-:Y:S01]  /*00f0*/  IMAD R13, R13, UR12, RZ ;  /* 0x0000000c0d0d7c24 */ /* 0x000fe2000f8e02ff */
[----:B------:R-:W-:Y:S01]  /*0100*/  UMOV UR4, URZ ;  /* 0x000000ff00047c82 */ /* 0x000fe20008000000 */
[----:B------:R-:W0:Y:S04]  /*0110*/  LDCU.64 UR10, c[0x0][0x358] ;  /* 0x00006b00ff0a77ac */ /* 0x000e280008000a00 */
[----:B------:R-:W-:Y:S05]  /*0120*/  BRA.U !UP0, `(.L_x_0) ;  /* 0x0000000508507547 */ /* 0x000fea000b800000 */
[----:B------:R-:W1:Y:S01]  /*0130*/  LDCU.128 UR16, c[0x0][0x380] ;  /* 0x00007000ff1077ac */ /* 0x000e620008000c00 */
[----:B------:R-:W-:Y:S02]  /*0140*/  MOV R12, RZ ;  /* 0x000000ff000c7202 */ /* 0x000fe40000000f00 */
[----:B------:R-:W-:Y:S01]  /*0150*/  MOV R14, R0 ;  /* 0x00000000000e7202 */ /* 0x000fe20000000f00 */
[----:B------:R-:W-:-:S04]  /*0160*/  ULOP3.LUT UR4, UR12, 0x7ffffff8, URZ, 0xc0, !UPT ;  /* 0x7ffffff80c047892 */ /* 0x000fc8000f8ec0ff */
[----:B------:R-:W-:Y:S01]  /*0170*/  UIADD3 UR5, UPT, UPT, -UR4, URZ, URZ ;  /* 0x000000ff04057290 */ /* 0x000fe2000fffe1ff */
[----:B-1----:R-:W-:Y:S01]  /*0180*/  MOV R2, UR16 ;  /* 0x0000001000027c02 */ /* 0x002fe20008000f00 */
[----:B------:R-:W-:Y:S01]  /*0190*/  UIMAD.WIDE UR6, UR12, 0x18, UR18 ;  /* 0x000000180c0678a5 */ /* 0x000fe2000f8e0212 */
[----:B------:R-:W-:Y:S01]  /*01a0*/  MOV R3, UR17 ;  /* 0x0000001100037c02 */ /* 0x000fe20008000f00 */
[----:B------:R-:W-:Y:S02]  /*01b0*/  UIMAD.WIDE UR8, UR12, 0x1c, UR18 ;  /* 0x0000001c0c0878a5 */ /* 0x000fe4000f8e0212 */
[----:B------:R-:W-:-:S03]  /*01c0*/  IMAD.WIDE.U32 R2, R13, 0x4, R2 ;  /* 0x000000040d027825 */ /* 0x000fc600078e0002 */
[----:B------:R-:W-:-:S04]  /*01d0*/  IADD3 R6, P0, PT, R2, 0x10, RZ ;  /* 0x0000001002067810 */ /* 0x000fc80007f1e0ff */
[----:B------:R-:W-:-:S09]  /*01e0*/  IADD3.X R7, PT, PT, RZ, R3, RZ, P0, !PT ;  /* 0x00000003ff077210 */ /* 0x000fd200007fe4ff */
.L_x_1:
[----:B------:R-:W-:Y:S01]  /*01f0*/  UIMAD.WIDE UR14, UR12, 0x4, UR18 ;  /* 0x000000040c0e78a5 */ /* 0x000fe2000f8e0212 */
[----:B------:R-:W-:Y:S01]  /*0200*/  MOV R23, 0x4 ;  /* 0x0000000400177802 */ /* 0x000fe20000000f00 */
[----:B------:R-:W-:-:S04]  /*0210*/  UIMAD.WIDE UR16, UR12, 0x8, UR18 ;  /* 0x000000080c1078a5 */ /* 0x000fc8000f8e0212 */
[----:B------:R-:W-:Y:S01]  /*0220*/  MOV R2, UR14 ;  /* 0x0000000e00027c02 */ /* 0x000fe20008000f00 */
[----:B------:R-:W-:Y:S01]  /*0230*/  IMAD.WIDE R22, R14, R23, UR18 ;  /* 0x000000120e167e25 */ /* 0x000fe2000f8e0217 */
[----:B------:R-:W-:-:S03]  /*0240*/  MOV R3, UR15 ;  /* 0x0000000f00037c02 */ /* 0x000fc60008000f00 */
[----:B------:R-:W-:Y:S01]  /*0250*/  HFMA2 R11, -RZ, RZ, 0, 2.384185791015625e-07 ;  /* 0x00000004ff0b7431 */ /* 0x000fe200000001ff */
[----:B------:R-:W-:Y:S02]  /*0260*/  MOV R4, UR16 ;  /* 0x0000001000047c02 */ /* 0x000fe40008000f00 */
[----:B------:R-:W-:Y:S01]  /*0270*/  MOV R5, UR17 ;  /* 0x0000001100057c02 */ /* 0x000fe20008000f00 */
[C---:B------:R-:W-:Y:S01]  /*0280*/  IMAD.WIDE R2, R14.reuse, 0x4, R2 ;  /* 0x000000040e027825 */ /* 0x040fe200078e0202 */
[----:B0-----:R-:W2:Y:S01]  /*0290*/  LDG.E R22, desc[UR10][R22.64] ;  /* 0x0000000a16167981 */ /* 0x001ea2000c1e1900 */
[----:B------:R-:W-:Y:S02]  /*02a0*/  UIMAD.WIDE UR14, UR12, 0xc, UR18 ;  /* 0x0000000c0c0e78a5 */ /* 0x000fe4000f8e0212 */
[----:B------:R-:W-:Y:S02]  /*02b0*/  HFMA2 R9, -RZ, RZ, 0, 2.384185791015625e-07 ;  /* 0x00000004ff097431 */ /* 0x000fe400000001ff */
[----:B------:R-:W-:Y:S01]  /*02c0*/  IMAD.WIDE R4, R14, 0x4, R4 ;  /* 0x000000040e047825 */ /* 0x000fe200078e0204 */
[----:B------:R0:W3:Y:S01]  /*02d0*/  LDG.E R15, desc[UR10][R2.64] ;  /* 0x0000000a020f7981 */ /* 0x0000e2000c1e1900 */
[----:B------:R-:W-:-:S02]  /*02e0*/  UIMAD.WIDE UR16, UR12, 0x10, UR18 ;  /* 0x000000100c1078a5 */ /* 0x000fc4000f8e0212 */
[----:B------:R-:W-:Y:S01]  /*02f0*/  IMAD.WIDE R10, R14, R11, UR14 ;  /* 0x0000000e0e0a7e25 */ /* 0x000fe2000f8e020b */
[----:B------:R1:W4:Y:S01]  /*0300*/  LDG.E R18, desc[UR10][R4.64] ;  /* 0x0000000a04127981 */ /* 0x000322000c1e1900 */
[----:B0-----:R-:W-:Y:S02]  /*0310*/  MOV R2, R6 ;  /* 0x0000000600027202 */ /* 0x001fe40000000f00 */
[----:B------:R-:W-:Y:S01]  /*0320*/  MOV R3, R7 ;  /* 0x0000000700037202 */ /* 0x000fe20000000f00 */
[----:B------:R-:W-:Y:S01]  /*0330*/  UIMAD.WIDE UR14, UR12, 0x14, UR18 ;  /* 0x000000140c0e78a5 */ /* 0x000fe2000f8e0212 */
[----:B------:R0:W5:Y:S04]  /*0340*/  LDG.E R16, desc[UR10][R10.64] ;  /* 0x0000000a0a107981 */ /* 0x000168000c1e1900 */
[----:B------:R-:W2:Y:S01]  /*0350*/  LDG.E R21, desc[UR10][R2.64+-0x10] ;  /* 0xfffff00a02157981 */ /* 0x000ea2000c1e1900 */
[----:B------:R-:W-:-:S03]  /*0360*/  MOV R7, 0x4 ;  /* 0x0000000400077802 */ /* 0x000fc60000000f00 */
[----:B------:R-:W3:Y:S02]  /*0370*/  LDG.E R20, desc[UR10][R2.64+-0xc] ;  /* 0xfffff40a02147981 */ /* 0x000ee4000c1e1900 */
[C---:B------:R-:W-:Y:S02]  /*0380*/  IMAD.WIDE R6, R14.reuse, R7, UR16 ;  /* 0x000000100e067e25 */ /* 0x040fe4000f8e0207 */
[----:B------:R-:W4:Y:S02]  /*0390*/  LDG.E R19, desc[UR10][R2.64+-0x8] ;  /* 0xfffff80a02137981 */ /* 0x000f24000c1e1900 */
[----:B------:R-:W-:Y:S01]  /*03a0*/  HFMA2 R29, -RZ, RZ, 0, 2.384185791015625e-07 ;  /* 0x00000004ff1d7431 */ /* 0x000fe200000001ff */
[----:B------:R-:W-:Y:S01]  /*03b0*/  MOV R25, 0x4 ;  /* 0x0000000400197802 */ /* 0x000fe20000000f00 */
[----:B------:R-:W5:Y:S01]  /*03c0*/  LDG.E R17, desc[UR10][R2.64+-0x4] ;  /* 0xfffffc0a02117981 */ /* 0x000f62000c1e1900 */
[----:B-1----:R-:W-:-:S03]  /*03d0*/  IMAD.WIDE R4, R14, R9, UR14 ;  /* 0x0000000e0e047e25 */ /* 0x002fc6000f8e0209 */
[----:B------:R-:W5:Y:S01]  /*03e0*/  LDG.E R6, desc[UR10][R6.64] ;  /* 0x0000000a06067981 */ /* 0x000f62000c1e1900 */
[----:B------:R-:W-:-:S03]  /*03f0*/  IMAD.WIDE R8, R14, R25, UR6 ;  /* 0x000000060e087e25 */ /* 0x000fc6000f8e0219 */
[----:B------:R-:W5:Y:S01]  /*0400*/  LDG.E R23, desc[UR10][R2.64] ;  /* 0x0000000a02177981 */ /* 0x000f62000c1e1900 */
[----:B0-----:R-:W-:-:S03]  /*0410*/  IMAD.WIDE R10, R14, R29, UR8 ;  /* 0x000000080e0a7e25 */ /* 0x001fc6000f8e021d */
[----:B------:R-:W5:Y:S04]  /*0420*/  LDG.E R4, desc[UR10][R4.64] ;  /* 0x0000000a04047981 */ /* 0x000f68000c1e1900 */
[----:B------:R-:W5:Y:S04]  /*0430*/  LDG.E R25, desc[UR10][R2.64+0x4] ;  /* 0x0000040a02197981 */ /* 0x000f68000c1e1900 */
[----:B------:R0:W5:Y:S04]  /*0440*/  LDG.E R8, desc[UR10][R8.64] ;  /* 0x0000000a08087981 */ /* 0x000168000c1e1900 */
[----:B------:R-:W5:Y:S04]  /*0450*/  LDG.E R27, desc[UR10][R2.64+0x8] ;  /* 0x0000080a021b7981 */ /* 0x000f68000c1e1900 */
[----:B------:R-:W5:Y:S04]  /*0460*/  LDG.E R10, desc[UR10][R10.64] ;  /* 0x0000000a0a0a7981 */ /* 0x000f68000c1e1900 */
[----:B------:R-:W5:Y:S01]  /*0470*/  LDG.E R29, desc[UR10][R2.64+0xc] ;  /* 0x00000c0a021d7981 */ /* 0x000f62000c1e1900 */
[----:B------:R-:W-:-:S04]  /*0480*/  UIADD3 UR5, UPT, UPT, UR5, 0x8, URZ ;  /* 0x0000000805057890 */ /* 0x000fc8000fffe0ff */
[----:B------:R-:W-:Y:S01]  /*0490*/  UISETP.NE.AND UP0, UPT, UR5, URZ, UPT ;  /* 0x000000ff0500728c */ /* 0x000fe2000bf05270 */
[----:B0-----:R-:W-:-:S04]  /*04a0*/  MOV R9, UR12 ;  /* 0x0000000c00097c02 */ /* 0x001fc80008000f00 */
[----:B------:R-:W-:Y:S01]  /*04b0*/  LEA R14, R9, R14, 0x3 ;  /* 0x0000000e090e7211 */ /* 0x000fe200078e18ff */
[----:B--2---:R-:W-:Y:S02]  /*04c0*/  IMAD R21, R21, R22, RZ ;  /* 0x0000001615157224 */ /* 0x004fe400078e02ff */
[----:B---3--:R-:W-:-:S03]  /*04d0*/  IMAD R15, R20, R15, RZ ;  /* 0x0000000f140f7224 */ /* 0x008fc600078e02ff */
[----:B------:R-:W-:Y:S01]  /*04e0*/  I2FP.F32.S32 R21, R21 ;  /* 0x0000001500157245 */ /* 0x000fe20000201400 */
[----:B----4-:R-:W-:Y:S01]  /*04f0*/  IMAD R19, R19, R18, RZ ;  /* 0x0000001213137224 */ /* 0x010fe200078e02ff */
[----:B------:R-:W-:-:S03]  /*0500*/  I2FP.F32.S32 R18, R15 ;  /* 0x0000000f00127245 */ /* 0x000fc60000201400 */
[----:B------:R-:W-:Y:S01]  /*0510*/  FADD R21, R21, R12 ;  /* 0x0000000c15157221 */ /* 0x000fe20000000000 */
[----:B-----5:R-:W-:Y:S01]  /*0520*/  IMAD R16, R17, R16, RZ ;  /* 0x0000001011107224 */ /* 0x020fe200078e02ff */
[----:B------:R-:W-:Y:S02]  /*0530*/  I2FP.F32.S32 R19, R19 ;  /* 0x0000001300137245 */ /* 0x000fe40000201400 */
[----:B------:R-:W-:Y:S02]  /*0540*/  FADD R18, R21, R18 ;  /* 0x0000001215127221 */ /* 0x000fe40000000000 */
[----:B------:R-:W-:Y:S02]  /*0550*/  I2FP.F32.S32 R5, R16 ;  /* 0x0000001000057245 */ /* 0x000fe40000201400 */
[----:B------:R-:W-:Y:S01]  /*0560*/  FADD R18, R18, R19 ;  /* 0x0000001312127221 */ /* 0x000fe20000000000 */
[----:B------:R-:W-:-:S03]  /*0570*/  IMAD R6, R23, R6, RZ ;  /* 0x0000000617067224 */ /* 0x000fc600078e02ff */
[----:B------:R-:W-:Y:S02]  /*0580*/  FADD R5, R18, R5 ;  /* 0x0000000512057221 */ /* 0x000fe40000000000 */
[----:B------:R-:W-:Y:S01]  /*0590*/  I2FP.F32.S32 R6, R6 ;  /* 0x0000000600067245 */ /* 0x000fe20000201400 */
[----:B------:R-:W-:-:S04]  /*05a0*/  IMAD R4, R25, R4, RZ ;  /* 0x0000000419047224 */ /* 0x000fc800078e02ff */
[----:B------:R-:W-:Y:S01]  /*05b0*/  FADD R5, R5, R6 ;  /* 0x0000000605057221 */ /* 0x000fe20000000000 */
[----:B------:R-:W-:Y:S01]  /*05c0*/  I2FP.F32.S32 R4, R4 ;  /* 0x0000000400047245 */ /* 0x000fe20000201400 */
[----:B------:R-:W-:-:S04]  /*05d0*/  IMAD R8, R27, R8, RZ ;  /* 0x000000081b087224 */ /* 0x000fc800078e02ff */
[----:B------:R-:W-:Y:S01]  /*05e0*/  FADD R4, R5, R4 ;  /* 0x0000000405047221 */ /* 0x000fe20000000000 */
[----:B------:R-:W-:Y:S01]  /*05f0*/  I2FP.F32.S32 R7, R8 ;  /* 0x0000000800077245 */ /* 0x000fe20000201400 */
[----:B------:R-:W-:Y:S01]  /*0600*/  IMAD R10, R29, R10, RZ ;  /* 0x0000000a1d0a7224 */ /* 0x000fe200078e02ff */
[----:B------:R-:W-:-:S03]  /*0610*/  IADD3 R6, P0, PT, R2, 0x20, RZ ;  /* 0x0000002002067810 */ /* 0x000fc60007f1e0ff */
[----:B------:R-:W-:Y:S01]  /*0620*/  FADD R4, R4, R7 ;  /* 0x0000000704047221 */ /* 0x000fe20000000000 */
[----:B------:R-:W-:Y:S02]  /*0630*/  I2FP.F32.S32 R5, R10 ;  /* 0x0000000a00057245 */ /* 0x000fe40000201400 */
[----:B------:R-:W-:-:S03]  /*0640*/  IADD3.X R7, PT, PT, RZ, R3, RZ, P0, !PT ;  /* 0x00000003ff077210 */ /* 0x000fc600007fe4ff */
[----:B------:R-:W-:Y:S01]  /*0650*/  FADD R12, R4, R5 ;  /* 0x00000005040c7221 */ /* 0x000fe20000000000 */
[----:B------:R-:W-:Y:S06]  /*0660*/  BRA.U UP0, `(.L_x_1) ;  /* 0xfffffff900e07547 */ /* 0x000fec000b83ffff */
.L_x_0:
[----:B------:R-:W-:-:S04]  /*0670*/  ULOP3.LUT UR6, UR12, 0x7, URZ, 0xc0, !UPT ;  /* 0x000000070c067892 */ /* 0x000fc8000f8ec0ff */
[----:B------:R-:W-:-:S09]  /*0680*/  UISETP.NE.AND UP0, UPT, UR6, URZ, UPT ;  /* 0x000000ff0600728c */ /* 0x000fd2000bf05270 */
[----:B------:R-:W-:Y:S05]  /*0690*/  BRA.U !UP0, `(.L_x_2) ;  /* 0x0000000508587547 */ /* 0x000fea000b800000 */
[----:B------:R-:W-:Y:S02]  /*06a0*/  UISETP.GE.U32.AND UP0, UPT, UR6, 0x4, UPT ;  /* 0x000000040600788c */ /* 0x000fe4000bf06070 */
[----:B------:R-:W-:-:S04]  /*06b0*/  ULOP3.LUT UR5, UR12, 0x3, URZ, 0xc0, !UPT ;  /* 0x000000030c057892 */ /* 0x000fc8000f8ec0ff */
[----:B------:R-:W-:-:S03]  /*06c0*/  UISETP.NE.AND UP1, UPT, UR5, URZ, UPT ;  /* 0x000000ff0500728c */ /* 0x000fc6000bf25270 */
[----:B------:R-:W-:Y:S08]  /*06d0*/  BRA.U !UP0, `(.L_x_3) ;  /* 0x00000001089c7547 */ /* 0x000ff0000b800000 */
[----:B------:R-:W1:Y:S01]  /*06e0*/  LDC.64 R6, c[0x0][0x388] ;  /* 0x0000e200ff067b82 */ /* 0x000e620000000a00 */
[----:B------:R-:W2:Y:S01]  /*06f0*/  LDCU.64 UR6, c[0x0][0x380] ;  /* 0x00007000ff0677ac */ /* 0x000ea20008000a00 */
[----:B------:R-:W-:Y:S02]  /*0700*/  MOV R9, UR4 ;  /* 0x0000000400097c02 */ /* 0x000fe40008000f00 */
[C---:B------:R-:W-:Y:S02]  /*0710*/  IADD3 R3, PT, PT, R13.reuse, UR4, RZ ;  /* 0x000000040d037c10 */ /* 0x040fe4000fffe0ff */
[----:B------:R-:W-:Y:S01]  /*0720*/  IADD3 R10, P0, PT, R13, UR4, RZ ;  /* 0x000000040d0a7c10 */ /* 0x000fe2000ff1e0ff */
[----:B------:R-:W-:Y:S01]  /*0730*/  IMAD R9, R9, UR12, R0 ;  /* 0x0000000c09097c24 */ /* 0x000fe2000f8e0200 */
[----:B------:R-:W3:Y:S01]  /*0740*/  LDC.64 R4, c[0x0][0x380] ;  /* 0x0000e000ff047b82 */ /* 0x000ee20000000a00 */
[----:B------:R-:W-:Y:S02]  /*0750*/  MOV R11, UR12 ;  /* 0x0000000c000b7c02 */ /* 0x000fe40008000f00 */
[----:B------:R-:W-:Y:S01]  /*0760*/  MOV R15, UR12 ;  /* 0x0000000c000f7c02 */ /* 0x000fe20008000f00 */
[----:B-1----:R-:W-:Y:S01]  /*0770*/  IMAD.WIDE R6, R9, 0x4, R6 ;  /* 0x0000000409067825 */ /* 0x002fe200078e0206 */
[----:B------:R-:W-:-:S05]  /*0780*/  MOV R9, UR12 ;  /* 0x0000000c00097c02 */ /* 0x000fca0008000f00 */
[----:B------:R-:W-:Y:S02]  /*0790*/  IMAD.WIDE R8, R9, 0x4, R6 ;  /* 0x0000000409087825 */ /* 0x000fe400078e0206 */
[----:B0-----:R-:W4:Y:S02]  /*07a0*/  LDG.E R7, desc[UR10][R6.64] ;  /* 0x0000000a06077981 */ /* 0x001f24000c1e1900 */
[----:B---3--:R-:W-:Y:S01]  /*07b0*/  IMAD.WIDE.U32 R4, R3, 0x4, R4 ;  /* 0x0000000403047825 */ /* 0x008fe200078e0004 */
[----:B------:R-:W-:Y:S01]  /*07c0*/  IADD3.X R3, PT, PT, RZ, RZ, RZ, P0, !PT ;  /* 0x000000ffff037210 */ /* 0x000fe200007fe4ff */
[----:B------:R-:W3:Y:S01]  /*07d0*/  LDG.E R17, desc[UR10][R8.64] ;  /* 0x0000000a08117981 */ /* 0x000ee2000c1e1900 */
[----:B--2---:R-:W-:-:S03]  /*07e0*/  LEA R2, P0, R10, UR6, 0x2 ;  /* 0x000000060a027c11 */ /* 0x004fc6000f8010ff */
[----:B------:R-:W4:Y:S01]  /*07f0*/  LDG.E R4, desc[UR10][R4.64] ;  /* 0x0000000a04047981 */ /* 0x000f22000c1e1900 */
[----:B------:R-:W-:Y:S01]  /*0800*/  LEA.HI.X R3, R10, UR7, R3, 0x2, P0 ;  /* 0x000000070a037c11 */ /* 0x000fe200080f1403 */
[----:B------:R-:W-:-:S04]  /*0810*/  IMAD.WIDE R10, R11, 0x4, R8 ;  /* 0x000000040b0a7825 */ /* 0x000fc800078e0208 */
[----:B------:R-:W3:Y:S01]  /*0820*/  LDG.E R16, desc[UR10][R2.64+0x4] ;  /* 0x0000040a02107981 */ /* 0x000ee2000c1e1900 */
[----:B------:R-:W-:-:S03]  /*0830*/  IMAD.WIDE R14, R15, 0x4, R10 ;  /* 0x000000040f0e7825 */ /* 0x000fc600078e020a */
[----:B------:R-:W2:Y:S04]  /*0840*/  LDG.E R19, desc[UR10][R10.64] ;  /* 0x0000000a0a137981 */ /* 0x000ea8000c1e1900 */
[----:B------:R-:W2:Y:S04]  /*0850*/  LDG.E R18, desc[UR10][R2.64+0x8] ;  /* 0x0000080a02127981 */ /* 0x000ea8000c1e1900 */
[----:B------:R-:W5:Y:S04]  /*0860*/  LDG.E R20, desc[UR10][R2.64+0xc] ;  /* 0x00000c0a02147981 */ /* 0x000f68000c1e1900 */
[----:B------:R-:W5:Y:S01]  /*0870*/  LDG.E R15, desc[UR10][R14.64] ;  /* 0x0000000a0e0f7981 */ /* 0x000f62000c1e1900 */
[----:B------:R-:W-:Y:S01]  /*0880*/  UIADD3 UR4, UPT, UPT, UR4, 0x4, URZ ;  /* 0x0000000404047890 */ /* 0x000fe2000fffe0ff */
[----:B----4-:R-:W-:-:S05]  /*0890*/  IMAD R4, R4, R7, RZ ;  /* 0x0000000704047224 */ /* 0x010fca00078e02ff */
[----:B------:R-:W-:Y:S01]  /*08a0*/  I2FP.F32.S32 R5, R4 ;  /* 0x0000000400057245 */ /* 0x000fe20000201400 */
[----:B---3--:R-:W-:-:S04]  /*08b0*/  IMAD R16, R16, R17, RZ ;  /* 0x0000001110107224 */ /* 0x008fc800078e02ff */
[----:B------:R-:W-:Y:S01]  /*08c0*/  FADD R5, R12, R5 ;  /* 0x000000050c057221 */ /* 0x000fe20000000000 */
[----:B------:R-:W-:Y:S01]  /*08d0*/  I2FP.F32.S32 R16, R16 ;  /* 0x0000001000107245 */ /* 0x000fe20000201400 */
[----:B--2---:R-:W-:-:S04]  /*08e0*/  IMAD R18, R18, R19, RZ ;  /* 0x0000001312127224 */ /* 0x004fc800078e02ff */
[----:B------:R-:W-:Y:S01]  /*08f0*/  FADD R5, R5, R16 ;  /* 0x0000001005057221 */ /* 0x000fe20000000000 */
[----:B------:R-:W-:Y:S01]  /*0900*/  I2FP.F32.S32 R18, R18 ;  /* 0x0000001200127245 */ /* 0x000fe20000201400 */
[----:B-----5:R-:W-:-:S04]  /*0910*/  IMAD R20, R20, R15, RZ ;  /* 0x0000000f14147224 */ /* 0x020fc800078e02ff */
[----:B------:R-:W-:Y:S01]  /*0920*/  FADD R5, R5, R18 ;  /* 0x0000001205057221 */ /* 0x000fe20000000000 */
[----:B------:R-:W-:-:S05]  /*0930*/  I2FP.F32.S32 R20, R20 ;  /* 0x0000001400147245 */ /* 0x000fca0000201400 */
[----:B------:R-:W-:-:S07]  /*0940*/  FADD R12, R5, R20 ;  /* 0x00000014050c7221 */ /* 0x000fce0000000000 */
.L_x_3:
[----:B------:R-:W-:Y:S05]  /*0950*/  BRA.U !UP1, `(.L_x_2) ;  /* 0x0000000109a87547 */ /* 0x000fea000b800000 */
[----:B------:R-:W-:Y:S02]  /*0960*/  UISETP.NE.AND UP0, UPT, UR5, 0x1, UPT ;  /* 0x000000010500788c */ /* 0x000fe4000bf05270 */
[----:B------:R-:W-:-:S04]  /*0970*/  ULOP3.LUT UR6, UR12, 0x1, URZ, 0xc0, !UPT ;  /* 0x000000010c067892 */ /* 0x000fc8000f8ec0ff */
[----:B------:R-:W-:-:S03]  /*0980*/  UISETP.NE.U32.AND UP1, UPT, UR6, 0x1, UPT ;  /* 0x000000010600788c */ /* 0x000fc6000bf25070 */
        /* <DEDUP_REMOVED lines=8> */
[----:B-1----:R-:W-:Y:S01]  /*0a10*/  IMAD.WIDE.U32 R2, R7, 0x4, R2 ;  /* 0x0000000407027825 */ /* 0x002fe200078e0002 */
[----:B------:R-:W-:-:S02]  /*0a20*/  IADD3.X R7, PT, PT, RZ, RZ, RZ, P0, !PT ;  /* 0x000000ffff077210 */ /* 0x000fc400007fe4ff */
[----:B--2---:R-:W-:-:S03]  /*0a30*/  LEA R6, P0, R8, UR6, 0x2 ;  /* 0x0000000608067c11 */ /* 0x004fc6000f8010ff */
[----:B0-----:R-:W2:Y:S01]  /*0a40*/  LDG.E R2, desc[UR10][R2.64] ;  /* 0x0000000a02027981 */ /* 0x001ea2000c1e1900 */
[----:B------:R-:W-:Y:S01]  /*0a50*/  LEA.HI.X R7, R8, UR7, R7, 0x2, P0 ;  /* 0x0000000708077c11 */ /* 0x000fe200080f1407 */
[----:B---3--:R-:W-:Y:S01]  /*0a60*/  IMAD.WIDE R4, R9, 0x4, R4 ;  /* 0x0000000409047825 */ /* 0x008fe200078e0204 */
[----:B------:R-:W-:-:S03]  /*0a70*/  MOV R9, UR12 ;  /* 0x0000000c00097c02 */ /* 0x000fc60008000f00 */
[----:B------:R-:W3:Y:S02]  /*0a80*/  LDG.E R6, desc[UR10][R6.64+0x4] ;  /* 0x0000040a06067981 */ /* 0x000ee4000c1e1900 */
[----:B------:R-:W-:Y:S02]  /*0a90*/  IMAD.WIDE R8, R9, 0x4, R4 ;  /* 0x0000000409087825 */ /* 0x000fe400078e0204 */
[----:B------:R-:W2:Y:S04]  /*0aa0*/  LDG.E R5, desc[UR10][R4.64] ;  /* 0x0000000a04057981 */ /* 0x000ea8000c1e1900 */
[----:B------:R-:W3:Y:S01]  /*0ab0*/  LDG.E R9, desc[UR10][R8.64] ;  /* 0x0000000a08097981 */ /* 0x000ee2000c1e1900 */
[----:B------:R-:W-:Y:S01]  /*0ac0*/  UIADD3 UR4, UPT, UPT, UR4, 0x2, URZ ;  /* 0x0000000204047890 */ /* 0x000fe2000fffe0ff */
[----:B--2---:R-:W-:-:S02]  /*0ad0*/  IMAD R10, R2, R5, RZ ;  /* 0x00000005020a7224 */ /* 0x004fc400078e02ff */
[----:B---3--:R-:W-:-:S03]  /*0ae0*/  IMAD R14, R6, R9, RZ ;  /* 0x00000009060e7224 */ /* 0x008fc600078e02ff */
[----:B------:R-:W-:Y:S02]  /*0af0*/  I2FP.F32.S32 R11, R10 ;  /* 0x0000000a000b7245 */ /* 0x000fe40000201400 */
[----:B------:R-:W-:-:S03]  /*0b00*/  I2FP.F32.S32 R14, R14 ;  /* 0x0000000e000e7245 */ /* 0x000fc60000201400 */
[----:B------:R-:W-:-:S04]  /*0b10*/  FADD R11, R12, R11 ;  /* 0x0000000b0c0b7221 */ /* 0x000fc80000000000 */
[----:B------:R-:W-:-:S07]  /*0b20*/  FADD R12, R11, R14 ;  /* 0x0000000e0b0c7221 */ /* 0x000fce0000000000 */
.L_x_4:
[----:B------:R-:W-:Y:S05]  /*0b30*/  BRA.U UP1, `(.L_x_2) ;  /* 0x0000000101307547 */ /* 0x000fea000b800000 */
[----:B------:R-:W1:Y:S01]  /*0b40*/  LDC.64 R2, c[0x0][0x380] ;  /* 0x0000e000ff027b82 */ /* 0x000e620000000a00 */
[----:B------:R-:W-:Y:S02]  /*0b50*/  MOV R9, UR4 ;  /* 0x0000000400097c02 */ /* 0x000fe40008000f00 */
[----:B------:R-:W-:-:S03]  /*0b60*/  IADD3 R7, PT, PT, R13, UR4, RZ ;  /* 0x000000040d077c10 */ /* 0x000fc6000fffe0ff */
[----:B------:R-:W-:Y:S02]  /*0b70*/  IMAD R9, R9, UR12, R0 ;  /* 0x0000000c09097c24 */ /* 0x000fe4000f8e0200 */
[----:B------:R-:W2:Y:S01]  /*0b80*/  LDC.64 R4, c[0x0][0x388] ;  /* 0x0000e200ff047b82 */ /* 0x000ea20000000a00 */
[----:B-1----:R-:W-:-:S06]  /*0b90*/  IMAD.WIDE.U32 R2, R7, 0x4, R2 ;  /* 0x0000000407027825 */ /* 0x002fcc00078e0002 */
[----:B0-----:R-:W3:Y:S01]  /*0ba0*/  LDG.E R2, desc[UR10][R2.64] ;  /* 0x0000000a02027981 */ /* 0x001ee2000c1e1900 */
[----:B--2---:R-:W-:-:S06]  /*0bb0*/  IMAD.WIDE R4, R9, 0x4, R4 ;  /* 0x0000000409047825 */ /* 0x004fcc00078e0204 */
[----:B------:R-:W3:Y:S02]  /*0bc0*/  LDG.E R5, desc[UR10][R4.64] ;  /* 0x0000000a04057981 */ /* 0x000ee4000c1e1900 */
[----:B---3--:R-:W-:-:S05]  /*0bd0*/  IMAD R6, R2, R5, RZ ;  /* 0x0000000502067224 */ /* 0x008fca00078e02ff */
[----:B------:R-:W-:-:S05]  /*0be0*/  I2FP.F32.S32 R7, R6 ;  /* 0x0000000600077245 */ /* 0x000fca0000201400 */
[----:B------:R-:W-:-:S07]  /*0bf0*/  FADD R12, R12, R7 ;  /* 0x000000070c0c7221 */ /* 0x000fce0000000000 */
.L_x_2:
[----:B------:R-:W1:Y:S01]  /*0c00*/  LDC.64 R2, c[0x0][0x390] ;  /* 0x0000e400ff027b82 */ /* 0x000e620000000a00 */
[----:B------:R-:W0:Y:S01]  /*0c10*/  F2I.TRUNC.NTZ R5, R12 ;  /* 0x0000000c00057305 */ /* 0x000e22000020f100 */
[----:B------:R-:W-:-:S05]  /*0c20*/  IADD3 R13, PT, PT, R0, R13, RZ ;  /* 0x0000000d000d7210 */ /* 0x000fca0007ffe0ff */
[----:B-1----:R-:W-:-:S05]  /*0c30*/  IMAD.WIDE R2, R13, 0x4, R2 ;  /* 0x000000040d027825 */ /* 0x002fca00078e0202 */
[----:B0-----:R-:W-:Y:S01]  /*0c40*/  STG.E desc[UR10][R2.64], R5 ;  /* 0x0000000502007986 */ /* 0x001fe2000c10190a */
[----:B------:R-:W-:Y:S05]  /*0c50*/  EXIT ;  /* 0x000000000000794d */ /* 0x000fea0003800000 */
.L_x_5:
[----:B------:R-:W-:-:S00]  /*0c60*/  BRA `(.L_x_5) ;  /* 0xfffffffc00fc7947 */ /* 0x000fc0000383ffff */
[----:B------:R-:W-:-:S00]  /*0c70*/  NOP ;  /* 0x0000000000007918 */ /* 0x000fc00000000000 */
        /* <DEDUP_REMOVED lines=8> */
.L_x_12:


//--------------------- .text._Z13apply_stencilPKiPiiii --------------------------
	.section	.text._Z13apply_stencilPKiPiiii,"ax",@progbits
	.align	128
        .global         _Z13apply_stencilPKiPiiii
        .type           _Z13apply_stencilPKiPiiii,@function
        .size           _Z13apply_stencilPKiPiiii,(.L_x_13 - _Z13apply_stencilPKiPiiii)
        .other          _Z13apply_stencilPKiPiiii,@"STO_CUDA_ENTRY STV_DEFAULT"
_Z13apply_stencilPKiPiiii:
.text._Z13apply_stencilPKiPiiii:
[----:B------:R-:W-:Y:S01]  /*0000*/  LDC R1, c[0x0][0x37c] ;  /* 0x0000df00ff017b82 */ /* 0x000fe20000000800 */
[----:B------:R-:W0:Y:S07]  /*0010*/  S2R R11, SR_TID.Y ;  /* 0x00000000000b7919 */ /* 0x000e2e0000002200 */
[----:B------:R-:W1:Y:S01]  /*0020*/  LDC R13, c[0x0][0x360] ;  /* 0x0000d800ff0d7b82 */ /* 0x000e620000000800 */
[----:B------:R-:W2:Y:S01]  /*0030*/  LDCU UR6, c[0x0][0x398] ;  /* 0x00007300ff0677ac */ /* 0x000ea20008000800 */
[----:B------:R-:W3:Y:S01]  /*0040*/  S2R R4, SR_TID.X ;  /* 0x0000000000047919 */ /* 0x000ee20000002100 */
[----:B------:R-:W4:Y:S05]  /*0050*/  LDCU.64 UR8, c[0x0][0x358] ;  /* 0x00006b00ff0877ac */ /* 0x000f2a0008000a00 */
[----:B------:R-:W5:Y:S08]  /*0060*/  S2UR UR5, SR_CTAID.Y ;  /* 0x00000000000579c3 */ /* 0x000f700000002600 */
[----:B------:R-:W5:Y:S08]  /*0070*/  LDC R12, c[0x0][0x364] ;  /* 0x0000d900ff0c7b82 */ /* 0x000f700000000800 */
[----:B------:R-:W1:Y:S01]  /*0080*/  S2UR UR4, SR_CTAID.X ;  /* 0x00000000000479c3 */ /* 0x000e620000002500 */
[----:B0-----:R-:W-:-:S07]  /*0090*/  ISETP.GT.U32.AND P1, PT, R11, 0x1, PT ;  /* 0x000000010b00780c */ /* 0x001fce0003f24070 */
[----:B------:R-:W0:Y:S01]  /*00a0*/  LDC R14, c[0x0][0x390] ;  /* 0x0000e400ff0e7b82 */ /* 0x000e220000000800 */
[----:B--2---:R-:W-:Y:S02]  /*00b0*/  VIADD R11, R11, UR6 ;  /* 0x000000060b0b7c36 */ /* 0x004fe40008000000 */
[C---:B---3--:R-:W-:Y:S01]  /*00c0*/  VIADD R10, R4.reuse, UR6 ;  /* 0x00000006040a7c36 */ /* 0x048fe20008000000 */
[----:B------:R-:W-:-:S04]  /*00d0*/  ISETP.GT.U32.AND P0, PT, R4, 0x1, PT ;  /* 0x000000010400780c */ /* 0x000fc80003f04070 */
[----:B------:R-:W2:Y:S01]  /*00e0*/  LDC.64 R2, c[0x0][0x380] ;  /* 0x0000e000ff027b82 */ /* 0x000ea20000000a00 */
[----:B-----5:R-:W-:-:S04]  /*00f0*/  IMAD R12, R12, UR5, R11 ;  /* 0x000000050c0c7c24 */ /* 0x020fc8000f8e020b */
[----:B------:R-:W-:Y:S02]  /*0100*/  @!P1 VIADD R0, R12, 0xfffffffe ;  /* 0xfffffffe0c009836 */ /* 0x000fe40000000000 */
[----:B-1----:R-:W-:-:S04]  /*0110*/  IMAD R13, R13, UR4, R10 ;  /* 0x000000040d0d7c24 */ /* 0x002fc8000f8e020a */
[-CC-:B0-----:R-:W-:Y:S02]  /*0120*/  @!P1 IMAD R7, R0, R14.reuse, R13.reuse ;  /* 0x0000000e00079224 */ /* 0x181fe400078e020d */
[----:B------:R-:W-:Y:S02]  /*0130*/  IMAD R0, R12, R14, R13 ;  /* 0x0000000e0c007224 */ /* 0x000fe400078e020d */
[----:B------:R-:W-:Y:S02]  /*0140*/  @!P1 IMAD R9, R14, 0x22, R7 ;  /* 0x000000220e099824 */ /* 0x000fe400078e0207 */
[----:B--2---:R-:W-:-:S04]  /*0150*/  @!P1 IMAD.WIDE R6, R7, 0x4, R2 ;  /* 0x0000000407069825 */ /* 0x004fc800078e0202 */
[--C-:B------:R-:W-:Y:S02]  /*0160*/  @!P1 IMAD.WIDE R8, R9, 0x4, R2.reuse ;  /* 0x0000000409089825 */ /* 0x100fe400078e0202 */
[----:B----4-:R-:W2:Y:S02]  /*0170*/  @!P1 LDG.E R7, desc[UR8][R6.64] ;  /* 0x0000000806079981 */ /* 0x010ea4000c1e1900 */
[----:B------:R-:W-:Y:S02]  /*0180*/  IMAD.WIDE R4, R0, 0x4, R2 ;  /* 0x0000000400047825 */ /* 0x000fe400078e0202 */
[----:B------:R-:W3:Y:S04]  /*0190*/  @!P1 LDG.E R9, desc[UR8][R8.64] ;  /* 0x0000000808099981 */ /* 0x000ee8000c1e1900 */
[----:B------:R-:W4:Y:S04]  /*01a0*/  @!P0 LDG.E R15, desc[UR8][R4.64+-0x8] ;  /* 0xfffff808040f8981 */ /* 0x000f28000c1e1900 */
[----:B------:R-:W5:Y:S04]  /*01b0*/  LDG.E R3, desc[UR8][R4.64] ;  /* 0x0000000804037981 */ /* 0x000f68000c1e1900 */
[----:B------:R-:W5:Y:S01]  /*01c0*/  @!P0 LDG.E R17, desc[UR8][R4.64+0x80] ;  /* 0x0000800804118981 */ /* 0x000f62000c1e1900 */
[----:B------:R-:W0:Y:S01]  /*01d0*/  S2UR UR5, SR_CgaCtaId ;  /* 0x00000000000579c3 */ /* 0x000e220000008800 */
[----:B------:R-:W-:Y:S01]  /*01e0*/  UMOV UR4, 0x400 ;  /* 0x0000040000047882 */ /* 0x000fe20000000000 */
[----:B------:R-:W-:Y:S01]  /*01f0*/  IMAD R2, R11, 0x24, R10 ;  /* 0x000000240b027824 */ /* 0x000fe200078e020a */
[----:B------:R-:W-:Y:S01]  /*0200*/  VIMNMX R13, PT, PT, R12, R13, !PT ;  /* 0x0000000d0c0d7248 */ /* 0x000fe20007fe0100 */
[----:B------:R-:W-:Y:S01]  /*0210*/  VIADD R10, R14, -UR6 ;  /* 0x800000060e0a7c36 */ /* 0x000fe20008000000 */
[----:B0-----:R-:W-:-:S06]  /*0220*/  ULEA UR4, UR5, UR4, 0x18 ;  /* 0x0000000405047291 */ /* 0x001fcc000f8ec0ff */
[----:B------:R-:W-:Y:S02]  /*0230*/  LEA R2, R2, UR4, 0x2 ;  /* 0x0000000402027c11 */ /* 0x000fe4000f8e10ff */
[----:B------:R-:W-:-:S03]  /*0240*/  ISETP.GE.AND P2, PT, R13, R10, PT ;  /* 0x0000000a0d00720c */ /* 0x000fc60003f46270 */
[----:B--2---:R0:W-:Y:S04]  /*0250*/  @!P1 STS [R2+-0x120], R7 ;  /* 0xfffee00702009388 */ /* 0x0041e80000000800 */
[----:B---3--:R0:W-:Y:S04]  /*0260*/  @!P1 STS [R2+0x1200], R9 ;  /* 0x0012000902009388 */ /* 0x0081e80000000800 */
[----:B----4-:R0:W-:Y:S04]  /*0270*/  @!P0 STS [R2+-0x8], R15 ;  /* 0xfffff80f02008388 */ /* 0x0101e80000000800 */
[----:B-----5:R0:W-:Y:S04]  /*0280*/  STS [R2], R3 ;  /* 0x0000000302007388 */ /* 0x0201e80000000800 */
[----:B------:R0:W-:Y:S01]  /*0290*/  @!P0 STS [R2+0x80], R17 ;  /* 0x0000801102008388 */ /* 0x0001e20000000800 */
[----:B------:R-:W-:Y:S06]  /*02a0*/  BAR.SYNC.DEFER_BLOCKING 0x0 ;  /* 0x0000000000007b1d */ /* 0x000fec0000010000 */
[----:B------:R-:W-:Y:S05]  /*02b0*/  @P2 EXIT ;  /* 0x000000000000294d */ /* 0x000fea0003800000 */
[----:B------:R-:W-:Y:S01]  /*02c0*/  UISETP.GE.AND UP0, UPT, UR6, URZ, UPT ;  /* 0x000000ff0600728c */ /* 0x000fe2000bf06270 */
[----:B------:R-:W-:-:S08]  /*02d0*/  IMAD.MOV.U32 R5, RZ, RZ, RZ ;  /* 0x000000ffff057224 */ /* 0x000fd000078e00ff */
[----:B------:R-:W-:Y:S05]  /*02e0*/  BRA.U !UP0, `(.L_x_6) ;  /* 0x0000000508e47547 */ /* 0x000fea000b800000 */
[----:B------:R-:W-:Y:S01]  /*02f0*/  UISETP.GE.U32.AND UP0, UPT, UR6, 0x4, UPT ;  /* 0x000000040600788c */ /* 0x000fe2000bf06070 */
[----:B------:R-:W-:Y:S01]  /*0300*/  HFMA2 R14, -RZ, RZ, 0, 0 ;  /* 0x00000000ff0e7431 */ /* 0x000fe200000001ff */
[----:B------:R-:W-:-:S06]  /*0310*/  UIADD3 UR4, UPT, UPT, -UR6, URZ, URZ ;  /* 0x000000ff06047290 */ /* 0x000fcc000fffe1ff */
[----:B0-----:R-:W-:Y:S01]  /*0320*/  IMAD.U32 R3, RZ, RZ, UR4 ;  /* 0x00000004ff037e24 */ /* 0x001fe2000f8e00ff */
[----:B------:R-:W-:Y:S06]  /*0330*/  BRA.U !UP0, `(.L_x_7) ;  /* 0x0000000108ec7547 */ /* 0x000fec000b800000 */
[----:B------:R-:W-:Y:S01]  /*0340*/  USHF.L.U32 UR4, UR6, 0x1, URZ ;  /* 0x0000000106047899 */ /* 0x000fe200080006ff */
[----:B------:R-:W-:Y:S01]  /*0350*/  IMAD.MOV.U32 R14, RZ, RZ, RZ ;  /* 0x000000ffff0e7224 */ /* 0x000fe200078e00ff */
[----:B------:R-:W0:Y:S02]  /*0360*/  LDCU UR5, c[0x0][0x398] ;  /* 0x00007300ff0577ac */ /* 0x000e240008000800 */
[----:B------:R-:W-:-:S12]  /*0370*/  ULOP3.LUT UR4, UR4, 0xfffffff8, URZ, 0xc0, !UPT ;  /* 0xfffffff804047892 */ /* 0x000fd8000f8ec0ff */
.L_x_8:
[C---:B------:R-:W-:Y:S01]  /*0380*/  ISETP.NE.AND P6, PT, R3.reuse, RZ, PT ;  /* 0x000000ff0300720c */ /* 0x040fe20003fc5270 */
[C-C-:B------:R-:W-:Y:S01]  /*0390*/  IMAD R15, R3.reuse, 0x90, R2.reuse ;  /* 0x00000090030f7824 */ /* 0x140fe200078e0202 */
[C---:B------:R-:W-:Y:S01]  /*03a0*/  ISETP.NE.AND P0, PT, R3.reuse, -0x1, PT ;  /* 0xffffffff0300780c */ /* 0x040fe20003f05270 */
[C---:B------:R-:W-:Y:S01]  /*03b0*/  IMAD R13, R3.reuse, 0x4, R2 ;  /* 0x00000004030d7824 */ /* 0x040fe200078e0202 */
[C---:B------:R-:W-:Y:S01]  /*03c0*/  ISETP.NE.AND P1, PT, R3.reuse, -0x2, PT ;  /* 0xfffffffe0300780c */ /* 0x040fe20003f25270 */
[----:B0-----:R-:W-:Y:S01]  /*03d0*/  UMOV UR6, UR5 ;  /* 0x0000000500067c82 */ /* 0x001fe20008000000 */
[C---:B------:R-:W-:Y:S02]  /*03e0*/  ISETP.NE.AND P2, PT, R3.reuse, -0x3, PT ;  /* 0xfffffffd0300780c */ /* 0x040fe40003f45270 */
[C---:B------:R-:W-:Y:S02]  /*03f0*/  ISETP.NE.AND P3, PT, R3.reuse, -0x4, PT ;  /* 0xfffffffc0300780c */ /* 0x040fe40003f65270 */
[----:B------:R-:W-:-:S02]  /*0400*/  ISETP.NE.AND P4, PT, R3, -0x5, PT ;  /* 0xfffffffb0300780c */ /* 0x000fc40003f85270 */
[----:B------:R-:W-:Y:S01]  /*0410*/  ISETP.NE.AND P5, PT, R3, -0x6, PT ;  /* 0xfffffffa0300780c */ /* 0x000fe20003fa5270 */
[----:B------:R-:W0:Y:S04]  /*0420*/  @!P6 LDS R9, [R2] ;  /* 0x000000000209e984 */ /* 0x000e280000000800 */
[----:B------:R-:W-:Y:S04]  /*0430*/  @P6 LDS R17, [R15] ;  /* 0x000000000f116984 */ /* 0x000fe80000000800 */
[----:B------:R-:W1:Y:S04]  /*0440*/  @P6 LDS R18, [R13] ;  /* 0x000000000d126984 */ /* 0x000e680000000800 */
[----:B------:R-:W-:Y:S04]  /*0450*/  @P0 LDS R19, [R15+0x90] ;  /* 0x000090000f130984 */ /* 0x000fe80000000800 */
[----:B------:R-:W2:Y:S04]  /*0460*/  @P0 LDS R20, [R13+0x4] ;  /* 0x000004000d140984 */ /* 0x000ea80000000800 */
[----:B------:R-:W3:Y:S04]  /*0470*/  @!P0 LDS R23, [R2] ;  /* 0x0000000002178984 */ /* 0x000ee80000000800 */
[----:B------:R-:W-:Y:S04]  /*0480*/  @P1 LDS R22, [R15+0x120] ;  /* 0x000120000f161984 */ /* 0x000fe80000000800 */
[----:B------:R-:W4:Y:S04]  /*0490*/  @P1 LDS R21, [R13+0x8] ;  /* 0x000008000d151984 */ /* 0x000f280000000800 */
[----:B------:R-:W5:Y:S04]  /*04a0*/  @!P1 LDS R12, [R2] ;  /* 0x00000000020c9984 */ /* 0x000f680000000800 */
[----:B------:R-:W-:Y:S04]  /*04b0*/  @P2 LDS R10, [R15+0x1b0] ;  /* 0x0001b0000f0a2984 */ /* 0x000fe80000000800 */
[----:B------:R-:W5:Y:S01]  /*04c0*/  @P2 LDS R11, [R13+0xc] ;  /* 0x00000c000d0b2984 */ /* 0x000f620000000800 */
[----:B0-----:R-:W-:-:S03]  /*04d0*/  @!P6 IMAD.IADD R16, R9, 0x1, R14 ;  /* 0x000000010910e824 */ /* 0x001fc600078e020e */
[----:B------:R-:W0:Y:S04]  /*04e0*/  @!P2 LDS R7, [R2] ;  /* 0x000000000207a984 */ /* 0x000e280000000800 */
[----:B------:R-:W-:Y:S01]  /*04f0*/  @P3 LDS R6, [R15+0x240] ;  /* 0x000240000f063984 */ /* 0x000fe20000000800 */
[----:B-1----:R-:W-:Y:S02]  /*0500*/  @P6 IADD3 R16, PT, PT, R18, R17, R14 ;  /* 0x0000001112106210 */ /* 0x002fe40007ffe00e */
[C---:B------:R-:W-:Y:S01]  /*0510*/  ISETP.NE.AND P6, PT, R3.reuse, -0x7, PT ;  /* 0xfffffff90300780c */ /* 0x040fe20003fc5270 */
[----:B------:R-:W1:Y:S01]  /*0520*/  @P3 LDS R5, [R13+0x10] ;  /* 0x000010000d053984 */ /* 0x000e620000000800 */
[----:B------:R-:W-:-:S03]  /*0530*/  IADD3 R3, PT, PT, R3, 0x8, RZ ;  /* 0x0000000803037810 */ /* 0x000fc60007ffe0ff */
[----:B------:R-:W1:Y:S01]  /*0540*/  @!P3 LDS R4, [R2] ;  /* 0x000000000204b984 */ /* 0x000e620000000800 */
[----:B--2---:R-:W-:-:S03]  /*0550*/  @P0 IADD3 R19, PT, PT, R20, R19, R16 ;  /* 0x0000001314130210 */ /* 0x004fc60007ffe010 */
[----:B------:R-:W-:Y:S01]  /*0560*/  @P4 LDS R9, [R15+0x2d0] ;  /* 0x0002d0000f094984 */ /* 0x000fe20000000800 */
[----:B---3--:R-:W-:-:S03]  /*0570*/  @!P0 IADD3 R19, PT, PT, R23, R16, RZ ;  /* 0x0000001017138210 */ /* 0x008fc60007ffe0ff */
[----:B------:R-:W2:Y:S04]  /*0580*/  @P4 LDS R8, [R13+0x14] ;  /* 0x000014000d084984 */ /* 0x000ea80000000800 */
[----:B------:R-:W3:Y:S01]  /*0590*/  @!P4 LDS R14, [R2] ;  /* 0x00000000020ec984 */ /* 0x000ee20000000800 */
[----:B----4-:R-:W-:-:S03]  /*05a0*/  @P1 IADD3 R22, PT, PT, R21, R22, R19 ;  /* 0x0000001615161210 */ /* 0x010fc60007ffe013 */
[----:B------:R-:W-:Y:S01]  /*05b0*/  @P5 LDS R17, [R15+0x360] ;  /* 0x000360000f115984 */ /* 0x000fe20000000800 */
[----:B-----5:R-:W-:-:S03]  /*05c0*/  @!P1 IMAD.IADD R22, R12, 0x1, R19 ;  /* 0x000000010c169824 */ /* 0x020fc600078e0213 */
[----:B------:R-:W4:Y:S04]  /*05d0*/  @P5 LDS R18, [R13+0x18] ;  /* 0x000018000d125984 */ /* 0x000f280000000800 */
[----:B------:R-:W5:Y:S01]  /*05e0*/  @!P5 LDS R16, [R2] ;  /* 0x000000000210d984 */ /* 0x000f620000000800 */
[----:B------:R-:W-:-:S03]  /*05f0*/  @P2 IADD3 R11, PT, PT, R11, R10, R22 ;  /* 0x0000000a0b0b2210 */ /* 0x000fc60007ffe016 */
[----:B------:R-:W-:Y:S01]  /*0600*/  @P6 LDS R20, [R15+0x3f0] ;  /* 0x0003f0000f146984 */ /* 0x000fe20000000800 */
[----:B0-----:R-:W-:-:S03]  /*0610*/  @!P2 IMAD.IADD R11, R7, 0x1, R22 ;  /* 0x00000001070ba824 */ /* 0x001fc600078e0216 */
[----:B------:R-:W0:Y:S04]  /*0620*/  @P6 LDS R21, [R13+0x1c] ;  /* 0x00001c000d156984 */ /* 0x000e280000000800 */
[----:B------:R-:W0:Y:S01]  /*0630*/  @!P6 LDS R12, [R2] ;  /* 0x00000000020ce984 */ /* 0x000e220000000800 */
[--C-:B-1----:R-:W-:Y:S01]  /*0640*/  @P3 IADD3 R5, PT, PT, R5, R6, R11.reuse ;  /* 0x0000000605053210 */ /* 0x102fe20007ffe00b */
[----:B------:R-:W-:Y:S02]  /*0650*/  @!P3 IMAD.IADD R5, R4, 0x1, R11 ;  /* 0x000000010405b824 */ /* 0x000fe400078e020b */
[----:B------:R-:W-:-:S05]  /*0660*/  VIADD R4, R3, UR6 ;  /* 0x0000000603047c36 */ /* 0x000fca0008000000 */
[----:B------:R-:W-:Y:S02]  /*0670*/  ISETP.NE.AND P0, PT, R4, UR4, PT ;  /* 0x0000000404007c0c */ /* 0x000fe4000bf05270 */
[--C-:B--2---:R-:W-:Y:S01]  /*0680*/  @P4 IADD3 R9, PT, PT, R8, R9, R5.reuse ;  /* 0x0000000908094210 */ /* 0x104fe20007ffe005 */
[----:B---3--:R-:W-:-:S05]  /*0690*/  @!P4 IMAD.IADD R9, R14, 0x1, R5 ;  /* 0x000000010e09c824 */ /* 0x008fca00078e0205 */
[--C-:B----4-:R-:W-:Y:S01]  /*06a0*/  @P5 IADD3 R17, PT, PT, R18, R17, R9.reuse ;  /* 0x0000001112115210 */ /* 0x110fe20007ffe009 */
[----:B-----5:R-:W-:-:S05]  /*06b0*/  @!P5 IMAD.IADD R17, R16, 0x1, R9 ;  /* 0x000000011011d824 */ /* 0x020fca00078e0209 */
[--C-:B0-----:R-:W-:Y:S01]  /*06c0*/  @P6 IADD3 R14, PT, PT, R21, R20, R17.reuse ;  /* 0x00000014150e6210 */ /* 0x101fe20007ffe011 */
[----:B------:R-:W-:Y:S01]  /*06d0*/  @!P6 IMAD.IADD R14, R12, 0x1, R17 ;  /* 0x000000010c0ee824 */ /* 0x000fe200078e0211 */
[----:B------:R-:W-:Y:S06]  /*06e0*/  @P0 BRA `(.L_x_8) ;  /* 0xfffffffc00240947 */ /* 0x000fec000383ffff */
.L_x_7:
[----:B------:R-:W-:-:S04]  /*06f0*/  USHF.L.U32 UR4, UR6, 0x1, URZ ;  /* 0x0000000106047899 */ /* 0x000fc800080006ff */
[----:B------:R-:W-:-:S04]  /*0700*/  ULOP3.LUT UR4, UR4, 0x6, URZ, 0xc0, !UPT ;  /* 0x0000000604047892 */ /* 0x000fc8000f8ec0ff */
[----:B------:R-:W-:-:S09]  /*0710*/  UISETP.GE.U32.AND UP0, UPT, UR4, 0x3, UPT ;  /* 0x000000030400788c */ /* 0x000fd2000bf06070 */
[----:B------:R-:W-:Y:S05]  /*0720*/  BRA.U !UP0, `(.L_x_9) ;  /* 0x00000001086c7547 */ /* 0x000fea000b800000 */
[C---:B------:R-:W-:Y:S01]  /*0730*/  ISETP.NE.AND P0, PT, R3.reuse, RZ, PT ;  /* 0x000000ff0300720c */ /* 0x040fe20003f05270 */
[C-C-:B------:R-:W-:Y:S01]  /*0740*/  IMAD R13, R3.reuse, 0x90, R2.reuse ;  /* 0x00000090030d7824 */ /* 0x140fe200078e0202 */
[C---:B------:R-:W-:Y:S01]  /*0750*/  ISETP.NE.AND P1, PT, R3.reuse, -0x1, PT ;  /* 0xffffffff0300780c */ /* 0x040fe20003f25270 */
[C---:B------:R-:W-:Y:S01]  /*0760*/  IMAD R12, R3.reuse, 0x4, R2 ;  /* 0x00000004030c7824 */ /* 0x040fe200078e0202 */
[C---:B------:R-:W-:Y:S02]  /*0770*/  ISETP.NE.AND P2, PT, R3.reuse, -0x2, PT ;  /* 0xfffffffe0300780c */ /* 0x040fe40003f45270 */
[C---:B------:R-:W-:Y:S01]  /*0780*/  ISETP.NE.AND P3, PT, R3.reuse, -0x3, PT ;  /* 0xfffffffd0300780c */ /* 0x040fe20003f65270 */
[----:B------:R-:W-:-:S06]  /*0790*/  VIADD R3, R3, 0x4 ;  /* 0x0000000403037836 */ /* 0x000fcc0000000000 */
[----:B------:R-:W-:Y:S04]  /*07a0*/  @P0 LDS R5, [R13] ;  /* 0x000000000d050984 */ /* 0x000fe80000000800 */
[----:B------:R-:W0:Y:S04]  /*07b0*/  @P0 LDS R4, [R12] ;  /* 0x000000000c040984 */ /* 0x000e280000000800 */
[----:B------:R-:W1:Y:S04]  /*07c0*/  @!P0 LDS R15, [R2] ;  /* 0x00000000020f8984 */ /* 0x000e680000000800 */
[----:B------:R-:W-:Y:S04]  /*07d0*/  @P1 LDS R7, [R13+0x90] ;  /* 0x000090000d071984 */ /* 0x000fe80000000800 */
[----:B------:R-:W2:Y:S04]  /*07e0*/  @P1 LDS R6, [R12+0x4] ;  /* 0x000004000c061984 */ /* 0x000ea80000000800 */
[----:B------:R-:W3:Y:S04]  /*07f0*/  @!P1 LDS R17, [R2] ;  /* 0x0000000002119984 */ /* 0x000ee80000000800 */
[----:B------:R-:W-:Y:S04]  /*0800*/  @P2 LDS R9, [R13+0x120] ;  /* 0x000120000d092984 */ /* 0x000fe80000000800 */
[----:B------:R-:W4:Y:S04]  /*0810*/  @P2 LDS R8, [R12+0x8] ;  /* 0x000008000c082984 */ /* 0x000f280000000800 */
[----:B------:R-:W5:Y:S04]  /*0820*/  @!P2 LDS R19, [R2] ;  /* 0x000000000213a984 */ /* 0x000f680000000800 */
[----:B------:R-:W-:Y:S04]  /*0830*/  @P3 LDS R11, [R13+0x1b0] ;  /* 0x0001b0000d0b3984 */ /* 0x000fe80000000800 */
[----:B------:R-:W5:Y:S04]  /*0840*/  @P3 LDS R10, [R12+0xc] ;  /* 0x00000c000c0a3984 */ /* 0x000f680000000800 */
[----:B------:R-:W5:Y:S01]  /*0850*/  @!P3 LDS R21, [R2] ;  /* 0x000000000215b984 */ /* 0x000f620000000800 */
[----:B0-----:R-:W-:-:S02]  /*0860*/  @P0 IADD3 R4, PT, PT, R4, R5, R14 ;  /* 0x0000000504040210 */ /* 0x001fc40007ffe00e */
[----:B-1----:R-:W-:-:S04]  /*0870*/  @!P0 IADD3 R4, PT, PT, R14, R15, RZ ;  /* 0x0000000f0e048210 */ /* 0x002fc80007ffe0ff */
[--C-:B--2---:R-:W-:Y:S01]  /*0880*/  @P1 IADD3 R6, PT, PT, R6, R7, R4.reuse ;  /* 0x0000000706061210 */ /* 0x104fe20007ffe004 */
[----:B---3--:R-:W-:-:S05]  /*0890*/  @!P1 IMAD.IADD R6, R17, 0x1, R4 ;  /* 0x0000000111069824 */ /* 0x008fca00078e0204 */
[--C-:B----4-:R-:W-:Y:S01]  /*08a0*/  @P2 IADD3 R8, PT, PT, R8, R9, R6.reuse ;  /* 0x0000000908082210 */ /* 0x110fe20007ffe006 */
[----:B-----5:R-:W-:-:S05]  /*08b0*/  @!P2 IMAD.IADD R8, R19, 0x1, R6 ;  /* 0x000000011308a824 */ /* 0x020fca00078e0206 */
[----:B------:R-:W-:Y:S02]  /*08c0*/  @P3 IADD3 R14, PT, PT, R10, R11, R8 ;  /* 0x0000000b0a0e3210 */ /* 0x000fe40007ffe008 */
[----:B------:R-:W-:-:S07]  /*08d0*/  @!P3 IADD3 R14, PT, PT, R21, R8, RZ ;  /* 0x00000008150eb210 */ /* 0x000fce0007ffe0ff */
.L_x_9:
[----:B------:R-:W-:-:S04]  /*08e0*/  ULOP3.LUT UR4, UR6, 0x1, URZ, 0xc0, !UPT ;  /* 0x0000000106047892 */ /* 0x000fc8000f8ec0ff */
[----:B------:R-:W-:-:S09]  /*08f0*/  UISETP.NE.U32.AND UP0, UPT, UR4, 0x1, UPT ;  /* 0x000000010400788c */ /* 0x000fd2000bf05070 */
[----:B------:R-:W-:Y:S05]  /*0900*/  BRA.U UP0, `(.L_x_10) ;  /* 0x00000001003c7547 */ /* 0x000fea000b800000 */
[C---:B------:R-:W-:Y:S01]  /*0910*/  ISETP.NE.AND P0, PT, R3.reuse, RZ, PT ;  /* 0x000000ff0300720c */ /* 0x040fe20003f05270 */
[C-C-:B------:R-:W-:Y:S01]  /*0920*/  IMAD R9, R3.reuse, 0x90, R2.reuse ;  /* 0x0000009003097824 */ /* 0x140fe200078e0202 */
[C---:B------:R-:W-:Y:S01]  /*0930*/  ISETP.NE.AND P1, PT, R3.reuse, -0x1, PT ;  /* 0xffffffff0300780c */ /* 0x040fe20003f25270 */
[C---:B------:R-:W-:Y:S02]  /*0940*/  IMAD R8, R3.reuse, 0x4, R2 ;  /* 0x0000000403087824 */ /* 0x040fe400078e0202 */
[----:B------:R-:W-:-:S08]  /*0950*/  VIADD R3, R3, 0x2 ;  /* 0x0000000203037836 */ /* 0x000fd00000000000 */
[----:B------:R-:W-:Y:S04]  /*0960*/  @P0 LDS R5, [R9] ;  /* 0x0000000009050984 */ /* 0x000fe80000000800 */
[----:B------:R-:W0:Y:S04]  /*0970*/  @P0 LDS R4, [R8] ;  /* 0x0000000008040984 */ /* 0x000e280000000800 */
[----:B------:R-:W1:Y:S04]  /*0980*/  @!P0 LDS R11, [R2] ;  /* 0x00000000020b8984 */ /* 0x000e680000000800 */
[----:B------:R-:W-:Y:S04]  /*0990*/  @P1 LDS R7, [R9+0x90] ;  /* 0x0000900009071984 */ /* 0x000fe80000000800 */
[----:B------:R-:W2:Y:S04]  /*09a0*/  @P1 LDS R6, [R8+0x4] ;  /* 0x0000040008061984 */ /* 0x000ea80000000800 */
[----:B------:R-:W3:Y:S01]  /*09b0*/  @!P1 LDS R13, [R2] ;  /* 0x00000000020d9984 */ /* 0x000ee20000000800 */
[----:B0-----:R-:W-:Y:S01]  /*09c0*/  @P0 IADD3 R4, PT, PT, R4, R5, R14 ;  /* 0x0000000504040210 */ /* 0x001fe20007ffe00e */
[----:B-1----:R-:W-:-:S05]  /*09d0*/  @!P0 IMAD.IADD R4, R14, 0x1, R11 ;  /* 0x000000010e048824 */ /* 0x002fca00078e020b */
[----:B--2---:R-:W-:Y:S02]  /*09e0*/  @P1 IADD3 R14, PT, PT, R6, R7, R4 ;  /* 0x00000007060e1210 */ /* 0x004fe40007ffe004 */
[----:B---3--:R-:W-:-:S07]  /*09f0*/  @!P1 IADD3 R14, PT, PT, R13, R4, RZ ;  /* 0x000000040d0e9210 */ /* 0x008fce0007ffe0ff */
.L_x_10:
[----:B------:R-:W-:-:S13]  /*0a00*/  ISETP.NE.AND P0, PT, R3, RZ, PT ;  /* 0x000000ff0300720c */ /* 0x000fda0003f05270 */
[C-C-:B------:R-:W-:Y:S01]  /*0a10*/  @P0 IMAD R4, R3.reuse, 0x90, R2.reuse ;  /* 0x0000009003040824 */ /* 0x140fe200078e0202 */
[----:B------:R-:W-:Y:S01]  /*0a20*/  @!P0 LDS R7, [R2] ;  /* 0x0000000002078984 */ /* 0x000fe20000000800 */
[----:B------:R-:W-:-:S03]  /*0a30*/  @P0 IMAD R3, R3, 0x4, R2 ;  /* 0x0000000403030824 */ /* 0x000fc600078e0202 */
[----:B------:R-:W-:Y:S04]  /*0a40*/  @P0 LDS R5, [R4] ;  /* 0x0000000004050984 */ /* 0x000fe80000000800 */
[----:B------:R-:W0:Y:S02]  /*0a50*/  @P0 LDS R3, [R3] ;  /* 0x0000000003030984 */ /* 0x000e240000000800 */
[--C-:B0-----:R-:W-:Y:S01]  /*0a60*/  @P0 IADD3 R5, PT, PT, R3, R5, R14.reuse ;  /* 0x0000000503050210 */ /* 0x101fe20007ffe00e */
[----:B------:R-:W-:-:S07]  /*0a70*/  @!P0 IMAD.IADD R5, R7, 0x1, R14 ;  /* 0x0000000107058824 */ /* 0x000fce00078e020e */
.L_x_6:
[----:B0-----:R-:W0:Y:S02]  /*0a80*/  LDC.64 R2, c[0x0][0x388] ;  /* 0x0000e200ff027b82 */ /* 0x001e240000000a00 */
[----:B0-----:R-:W-:-:S05]  /*0a90*/  IMAD.WIDE R2, R0, 0x4, R2 ;  /* 0x0000000400027825 */ /* 0x001fca00078e0202 */
[----:B------:R-:W-:Y:S01]  /*0aa0*/  STG.E desc[UR8][R2.64], R5 ;  /* 0x0000000502007986 */ /* 0x000fe2000c101908 */
[----:B------:R-:W-:Y:S05]  /*0ab0*/  EXIT ;  /* 0x000000000000794d */ /* 0x000fea0003800000 */
.L_x_11:
        /* <DEDUP_REMOVED lines=12> */
.L_x_13:


//--------------------- .nv.shared.reserved.0     --------------------------
	.section	.nv.shared.reserved.0,"aw",@nobits
	.weak		__nv_reservedSMEM_offset_0_alias
	.size		__nv_reservedSMEM_offset_0_alias, 0, 64
	.other		__nv_reservedSMEM_offset_0_alias,@"STO_CUDA_RESERVED_SHARED STV_DEFAULT"
__nv_reservedSMEM_offset_0_alias:
	.zero		0
	.zero		64


//--------------------- .nv.shared._Z13apply_stencilPKiPiiii --------------------------
	.section	.nv.shared._Z13apply_stencilPKiPiiii,"aw",@nobits
	.sectionflags	@""
	.align	4
.nv.shared._Z13apply_stencilPKiPiiii:
	.zero		6208


//--------------------- .nv.constant0._Z14matrix_mul_gpuPKiS0_Pii --------------------------
	.section	.nv.constant0._Z14matrix_mul_gpuPKiS0_Pii,"a",@progbits
	.sectionflags	@""
	.align	4
.nv.constant0._Z14matrix_mul_gpuPKiS0_Pii:
	.zero		924


//--------------------- .nv.constant0._Z13apply_stencilPKiPiiii --------------------------
	.section	.nv.constant0._Z13apply_stencilPKiPiiii,"a",@progbits
	.sectionflags	@""
	.align	4
.nv.constant0._Z13apply_stencilPKiPiiii:
	.zero		924


//--------------------- SYMBOLS --------------------------

	.type		.nv.reservedSmem.offset0,@object
	.size		.nv.reservedSmem.offset0,0x4
	.type		.nv.reservedSmem.cap,@object
	.size		.nv.reservedSmem.cap,0x4
